//
// Generated by NVIDIA NVVM Compiler
//
// Compiler Build ID: CL-36424714
// Cuda compilation tools, release 13.0, V13.0.88
// Based on NVVM 20.0.0
//

.version 9.0
.target sm_100
.address_size 64

	// .globl	_Z31compressKernelBitPack_coalescedPKhiiPhPi
.const .align 1 .b8 d_dictionary[16] = {32, 101, 116, 97, 111, 105, 110, 115, 114, 104, 108, 100, 117, 99, 109, 102};
// _ZZ23decompressKernelBitPackPKhPKiS2_iPhiPiE9totalBits has been demoted
.extern .shared .align 16 .b8 s_bitLens[];

.visible .entry _Z31compressKernelBitPack_coalescedPKhiiPhPi(
	.param .u64 .ptr .align 1 _Z31compressKernelBitPack_coalescedPKhiiPhPi_param_0,
	.param .u32 _Z31compressKernelBitPack_coalescedPKhiiPhPi_param_1,
	.param .u32 _Z31compressKernelBitPack_coalescedPKhiiPhPi_param_2,
	.param .u64 .ptr .align 1 _Z31compressKernelBitPack_coalescedPKhiiPhPi_param_3,
	.param .u64 .ptr .align 1 _Z31compressKernelBitPack_coalescedPKhiiPhPi_param_4
)
{
	.reg .pred 	%p<63>;
	.reg .b16 	%rs<73>;
	.reg .b32 	%r<151>;
	.reg .b64 	%rd<22>;

	ld.param.u64 	%rd8, [_Z31compressKernelBitPack_coalescedPKhiiPhPi_param_0];
	ld.param.u32 	%r44, [_Z31compressKernelBitPack_coalescedPKhiiPhPi_param_1];
	ld.param.u32 	%r45, [_Z31compressKernelBitPack_coalescedPKhiiPhPi_param_2];
	ld.param.u64 	%rd7, [_Z31compressKernelBitPack_coalescedPKhiiPhPi_param_4];
	cvta.to.global.u64 	%rd1, %rd8;
	mov.u32 	%r1, %ctaid.x;
	mul.lo.s32 	%r2, %r45, %r1;
	add.s32 	%r46, %r2, %r45;
	min.s32 	%r3, %r46, %r44;
	sub.s32 	%r4, %r3, %r2;
	mov.u32 	%r5, %tid.x;
	setp.ge.s32 	%p3, %r5, %r4;
	@%p3 bra 	$L__BB0_3;
	mov.u32 	%r6, %ntid.x;
	ld.const.u8 	%rs1, [d_dictionary];
	ld.const.u8 	%rs2, [d_dictionary+1];
	ld.const.u8 	%rs3, [d_dictionary+2];
	ld.const.u8 	%rs4, [d_dictionary+3];
	ld.const.u8 	%rs5, [d_dictionary+4];
	ld.const.u8 	%rs6, [d_dictionary+5];
	ld.const.u8 	%rs7, [d_dictionary+6];
	ld.const.u8 	%rs8, [d_dictionary+7];
	ld.const.u8 	%rs9, [d_dictionary+8];
	ld.const.u8 	%rs10, [d_dictionary+9];
	ld.const.u8 	%rs11, [d_dictionary+10];
	ld.const.u8 	%rs12, [d_dictionary+11];
	ld.const.u8 	%rs13, [d_dictionary+12];
	ld.const.u8 	%rs14, [d_dictionary+13];
	ld.const.u8 	%rs15, [d_dictionary+14];
	ld.const.u8 	%rs16, [d_dictionary+15];
	mov.u32 	%r133, %r5;
$L__BB0_2:
	add.s32 	%r47, %r133, %r2;
	cvt.s64.s32 	%rd9, %r47;
	add.s64 	%rd10, %rd1, %rd9;
	ld.global.u8 	%rs34, [%rd10];
	setp.eq.s16 	%p4, %rs34, %rs1;
	setp.eq.s16 	%p5, %rs34, %rs2;
	setp.eq.s16 	%p6, %rs34, %rs3;
	setp.eq.s16 	%p7, %rs34, %rs4;
	setp.eq.s16 	%p8, %rs34, %rs5;
	setp.eq.s16 	%p9, %rs34, %rs6;
	setp.eq.s16 	%p10, %rs34, %rs7;
	setp.eq.s16 	%p11, %rs34, %rs8;
	setp.eq.s16 	%p12, %rs34, %rs9;
	setp.eq.s16 	%p13, %rs34, %rs10;
	setp.eq.s16 	%p14, %rs34, %rs11;
	setp.eq.s16 	%p15, %rs34, %rs12;
	setp.eq.s16 	%p16, %rs34, %rs13;
	setp.eq.s16 	%p17, %rs34, %rs14;
	setp.eq.s16 	%p18, %rs34, %rs15;
	setp.eq.s16 	%p19, %rs34, %rs16;
	selp.b32 	%r48, 5, 9, %p19;
	selp.b32 	%r49, 5, %r48, %p18;
	selp.b32 	%r50, 5, %r49, %p17;
	selp.b32 	%r51, 5, %r50, %p16;
	selp.b32 	%r52, 5, %r51, %p15;
	selp.b32 	%r53, 5, %r52, %p14;
	selp.b32 	%r54, 5, %r53, %p13;
	selp.b32 	%r55, 5, %r54, %p12;
	selp.b32 	%r56, 5, %r55, %p11;
	selp.b32 	%r57, 5, %r56, %p10;
	selp.b32 	%r58, 5, %r57, %p9;
	selp.b32 	%r59, 5, %r58, %p8;
	selp.b32 	%r60, 5, %r59, %p7;
	selp.b32 	%r61, 5, %r60, %p6;
	selp.b32 	%r62, 5, %r61, %p5;
	selp.b32 	%r63, 5, %r62, %p4;
	shl.b32 	%r64, %r133, 2;
	mov.u32 	%r65, s_bitLens;
	add.s32 	%r66, %r65, %r64;
	st.shared.u32 	[%r66], %r63;
	add.s32 	%r133, %r133, %r6;
	setp.lt.s32 	%p20, %r133, %r4;
	@%p20 bra 	$L__BB0_2;
$L__BB0_3:
	bar.sync 	0;
	setp.ne.s32 	%p21, %r5, 0;
	@%p21 bra 	$L__BB0_12;
	setp.lt.s32 	%p22, %r4, 1;
	mov.b32 	%r143, 0;
	@%p22 bra 	$L__BB0_11;
	and.b32  	%r9, %r4, 3;
	sub.s32 	%r70, %r2, %r3;
	setp.gt.u32 	%p23, %r70, -4;
	mov.b32 	%r138, 0;
	mov.u32 	%r143, %r138;
	@%p23 bra 	$L__BB0_8;
	and.b32  	%r138, %r4, 2147483644;
	neg.s32 	%r135, %r138;
	mov.b32 	%r143, 0;
	mov.u32 	%r134, s_bitLens;
$L__BB0_7:
	ld.shared.v4.u32 	{%r73, %r74, %r75, %r76}, [%r134];
	add.s32 	%r77, %r73, %r143;
	add.s32 	%r78, %r74, %r77;
	add.s32 	%r79, %r75, %r78;
	st.shared.v4.u32 	[%r134], {%r143, %r77, %r78, %r79};
	add.s32 	%r143, %r76, %r79;
	add.s32 	%r135, %r135, 4;
	add.s32 	%r134, %r134, 16;
	setp.ne.s32 	%p24, %r135, 0;
	@%p24 bra 	$L__BB0_7;
$L__BB0_8:
	setp.eq.s32 	%p25, %r9, 0;
	@%p25 bra 	$L__BB0_11;
	shl.b32 	%r80, %r138, 2;
	mov.u32 	%r81, s_bitLens;
	add.s32 	%r141, %r81, %r80;
	neg.s32 	%r140, %r9;
$L__BB0_10:
	.pragma "nounroll";
	ld.shared.u32 	%r82, [%r141];
	st.shared.u32 	[%r141], %r143;
	add.s32 	%r143, %r82, %r143;
	add.s32 	%r141, %r141, 4;
	add.s32 	%r140, %r140, 1;
	setp.ne.s32 	%p26, %r140, 0;
	@%p26 bra 	$L__BB0_10;
$L__BB0_11:
	cvta.to.global.u64 	%rd11, %rd7;
	mul.wide.u32 	%rd12, %r1, 4;
	add.s64 	%rd13, %rd11, %rd12;
	st.global.u32 	[%rd13], %r143;
$L__BB0_12:
	setp.ne.s32 	%p27, %r5, 0;
	bar.sync 	0;
	@%p27 bra 	$L__BB0_36;
	ld.param.u64 	%rd20, [_Z31compressKernelBitPack_coalescedPKhiiPhPi_param_3];
	cvta.to.global.u64 	%rd14, %rd20;
	shl.b32 	%r84, %r1, 10;
	cvt.u64.u32 	%rd15, %r84;
	add.s64 	%rd2, %rd14, %rd15;
	add.s64 	%rd21, %rd2, 15;
	mov.b32 	%r144, 0;
$L__BB0_14:
	mov.b16 	%rs53, 0;
	st.global.u8 	[%rd21+-15], %rs53;
	st.global.u8 	[%rd21+-14], %rs53;
	st.global.u8 	[%rd21+-13], %rs53;
	st.global.u8 	[%rd21+-12], %rs53;
	st.global.u8 	[%rd21+-11], %rs53;
	st.global.u8 	[%rd21+-10], %rs53;
	st.global.u8 	[%rd21+-9], %rs53;
	st.global.u8 	[%rd21+-8], %rs53;
	st.global.u8 	[%rd21+-7], %rs53;
	st.global.u8 	[%rd21+-6], %rs53;
	st.global.u8 	[%rd21+-5], %rs53;
	st.global.u8 	[%rd21+-4], %rs53;
	st.global.u8 	[%rd21+-3], %rs53;
	st.global.u8 	[%rd21+-2], %rs53;
	st.global.u8 	[%rd21+-1], %rs53;
	st.global.u8 	[%rd21], %rs53;
	st.global.u8 	[%rd21+1], %rs53;
	st.global.u8 	[%rd21+2], %rs53;
	st.global.u8 	[%rd21+3], %rs53;
	st.global.u8 	[%rd21+4], %rs53;
	st.global.u8 	[%rd21+5], %rs53;
	st.global.u8 	[%rd21+6], %rs53;
	st.global.u8 	[%rd21+7], %rs53;
	st.global.u8 	[%rd21+8], %rs53;
	st.global.u8 	[%rd21+9], %rs53;
	st.global.u8 	[%rd21+10], %rs53;
	st.global.u8 	[%rd21+11], %rs53;
	st.global.u8 	[%rd21+12], %rs53;
	st.global.u8 	[%rd21+13], %rs53;
	st.global.u8 	[%rd21+14], %rs53;
	st.global.u8 	[%rd21+15], %rs53;
	st.global.u8 	[%rd21+16], %rs53;
	add.s32 	%r144, %r144, 32;
	add.s64 	%rd21, %rd21, 32;
	setp.eq.s32 	%p28, %r144, 1024;
	@%p28 bra 	$L__BB0_15;
	bra.uni 	$L__BB0_14;
$L__BB0_15:
	setp.lt.s32 	%p29, %r4, 1;
	@%p29 bra 	$L__BB0_36;
	ld.const.u8 	%rs17, [d_dictionary];
	ld.const.u8 	%rs18, [d_dictionary+1];
	ld.const.u8 	%rs19, [d_dictionary+2];
	ld.const.u8 	%rs20, [d_dictionary+3];
	ld.const.u8 	%rs21, [d_dictionary+4];
	ld.const.u8 	%rs22, [d_dictionary+5];
	ld.const.u8 	%rs23, [d_dictionary+6];
	ld.const.u8 	%rs24, [d_dictionary+7];
	ld.const.u8 	%rs25, [d_dictionary+8];
	ld.const.u8 	%rs26, [d_dictionary+9];
	ld.const.u8 	%rs27, [d_dictionary+10];
	ld.const.u8 	%rs28, [d_dictionary+11];
	ld.const.u8 	%rs29, [d_dictionary+12];
	ld.const.u8 	%rs30, [d_dictionary+13];
	ld.const.u8 	%rs31, [d_dictionary+14];
	mov.b32 	%r145, 0;
	ld.const.u8 	%rs32, [d_dictionary+15];
	mov.u32 	%r150, %r145;
$L__BB0_17:
	add.s32 	%r88, %r145, %r2;
	cvt.s64.s32 	%rd16, %r88;
	add.s64 	%rd17, %rd1, %rd16;
	ld.global.u8 	%rs33, [%rd17];
	setp.eq.s16 	%p31, %rs33, %rs17;
	mov.b32 	%r148, 16;
	mov.b32 	%r147, 5;
	mov.pred 	%p62, -1;
	@%p31 bra 	$L__BB0_33;
	setp.eq.s16 	%p33, %rs33, %rs18;
	mov.b32 	%r148, 17;
	@%p33 bra 	$L__BB0_33;
	setp.eq.s16 	%p35, %rs33, %rs19;
	mov.b32 	%r148, 18;
	@%p35 bra 	$L__BB0_33;
	setp.eq.s16 	%p37, %rs33, %rs20;
	mov.b32 	%r148, 19;
	@%p37 bra 	$L__BB0_33;
	setp.eq.s16 	%p39, %rs33, %rs21;
	mov.b32 	%r148, 20;
	@%p39 bra 	$L__BB0_33;
	setp.eq.s16 	%p41, %rs33, %rs22;
	mov.b32 	%r148, 21;
	@%p41 bra 	$L__BB0_33;
	setp.eq.s16 	%p43, %rs33, %rs23;
	mov.b32 	%r148, 22;
	@%p43 bra 	$L__BB0_33;
	setp.eq.s16 	%p45, %rs33, %rs24;
	mov.b32 	%r148, 23;
	@%p45 bra 	$L__BB0_33;
	setp.eq.s16 	%p47, %rs33, %rs25;
	mov.b32 	%r148, 24;
	@%p47 bra 	$L__BB0_33;
	setp.eq.s16 	%p49, %rs33, %rs26;
	mov.b32 	%r148, 25;
	@%p49 bra 	$L__BB0_33;
	setp.eq.s16 	%p51, %rs33, %rs27;
	mov.b32 	%r148, 26;
	@%p51 bra 	$L__BB0_33;
	setp.eq.s16 	%p53, %rs33, %rs28;
	mov.b32 	%r148, 27;
	@%p53 bra 	$L__BB0_33;
	setp.eq.s16 	%p55, %rs33, %rs29;
	mov.b32 	%r148, 28;
	@%p55 bra 	$L__BB0_33;
	setp.eq.s16 	%p57, %rs33, %rs30;
	mov.b32 	%r148, 29;
	@%p57 bra 	$L__BB0_33;
	setp.eq.s16 	%p59, %rs33, %rs31;
	mov.b32 	%r148, 30;
	@%p59 bra 	$L__BB0_33;
	setp.eq.s16 	%p62, %rs33, %rs32;
	selp.b32 	%r147, 5, 9, %p62;
	selp.b32 	%r148, 31, 16, %p62;
$L__BB0_33:
	cvt.u32.u16 	%r117, %rs33;
	selp.b32 	%r38, %r148, %r117, %p62;
$L__BB0_34:
	shr.s32 	%r118, %r150, 31;
	shr.u32 	%r119, %r118, 29;
	add.s32 	%r120, %r150, %r119;
	shr.s32 	%r121, %r120, 3;
	and.b32  	%r122, %r120, -8;
	sub.s32 	%r123, %r122, %r150;
	add.s32 	%r124, %r123, 8;
	min.u32 	%r125, %r147, %r124;
	sub.s32 	%r147, %r147, %r125;
	shr.u32 	%r126, %r38, %r147;
	mov.b32 	%r127, -1;
	shl.b32 	%r128, %r127, %r125;
	not.b32 	%r129, %r128;
	and.b32  	%r130, %r126, %r129;
	sub.s32 	%r131, %r124, %r125;
	shl.b32 	%r132, %r130, %r131;
	cvt.s64.s32 	%rd18, %r121;
	add.s64 	%rd19, %rd2, %rd18;
	ld.global.u8 	%rs70, [%rd19];
	cvt.u16.u32 	%rs71, %r132;
	or.b16  	%rs72, %rs70, %rs71;
	st.global.u8 	[%rd19], %rs72;
	add.s32 	%r150, %r125, %r150;
	setp.gt.s32 	%p60, %r147, 0;
	@%p60 bra 	$L__BB0_34;
	add.s32 	%r145, %r145, 1;
	setp.ne.s32 	%p61, %r145, %r4;
	@%p61 bra 	$L__BB0_17;
$L__BB0_36:
	ret;

}
	// .globl	_Z34compressKernelBitPack_noncoalescedPKhiiPhPi
.visible .entry _Z34compressKernelBitPack_noncoalescedPKhiiPhPi(
	.param .u64 .ptr .align 1 _Z34compressKernelBitPack_noncoalescedPKhiiPhPi_param_0,
	.param .u32 _Z34compressKernelBitPack_noncoalescedPKhiiPhPi_param_1,
	.param .u32 _Z34compressKernelBitPack_noncoalescedPKhiiPhPi_param_2,
	.param .u64 .ptr .align 1 _Z34compressKernelBitPack_noncoalescedPKhiiPhPi_param_3,
	.param .u64 .ptr .align 1 _Z34compressKernelBitPack_noncoalescedPKhiiPhPi_param_4
)
{
	.reg .pred 	%p<98>;
	.reg .b16 	%rs<129>;
	.reg .b32 	%r<201>;
	.reg .b64 	%rd<27>;

	ld.param.u64 	%rd8, [_Z34compressKernelBitPack_noncoalescedPKhiiPhPi_param_0];
	ld.param.u32 	%r48, [_Z34compressKernelBitPack_noncoalescedPKhiiPhPi_param_1];
	ld.param.u32 	%r49, [_Z34compressKernelBitPack_noncoalescedPKhiiPhPi_param_2];
	cvta.to.global.u64 	%rd1, %rd8;
	mov.u32 	%r1, %ctaid.x;
	mul.lo.s32 	%r2, %r49, %r1;
	add.s32 	%r50, %r2, %r49;
	min.s32 	%r3, %r50, %r48;
	sub.s32 	%r4, %r3, %r2;
	mov.u32 	%r5, %ntid.x;
	mov.u32 	%r6, %tid.x;
	cvt.u16.u32 	%rs34, %r6;
	mul.lo.s16 	%rs35, %rs34, 17;
	cvt.u16.u32 	%rs36, %r5;
	rem.u16 	%rs37, %rs35, %rs36;
	cvt.u32.u16 	%r183, %rs37;
	setp.le.s32 	%p3, %r4, %r183;
	@%p3 bra 	$L__BB1_6;
	add.s32 	%r8, %r5, %r183;
	max.u32 	%r51, %r4, %r8;
	setp.lt.u32 	%p4, %r8, %r4;
	selp.u32 	%r52, 1, 0, %p4;
	add.s32 	%r53, %r8, %r52;
	sub.s32 	%r54, %r51, %r53;
	div.u32 	%r55, %r54, %r5;
	add.s32 	%r9, %r55, %r52;
	and.b32  	%r56, %r9, 1;
	setp.eq.b32 	%p5, %r56, 1;
	@%p5 bra 	$L__BB1_3;
	add.s32 	%r57, %r2, %r183;
	cvt.s64.s32 	%rd9, %r57;
	add.s64 	%rd10, %rd1, %rd9;
	ld.global.u8 	%rs38, [%rd10];
	ld.const.u8 	%rs41, [d_dictionary];
	setp.eq.s16 	%p6, %rs38, %rs41;
	ld.const.u8 	%rs42, [d_dictionary+1];
	setp.eq.s16 	%p7, %rs38, %rs42;
	ld.const.u8 	%rs45, [d_dictionary+2];
	setp.eq.s16 	%p8, %rs38, %rs45;
	ld.const.u8 	%rs48, [d_dictionary+3];
	setp.eq.s16 	%p9, %rs38, %rs48;
	ld.const.u8 	%rs51, [d_dictionary+4];
	setp.eq.s16 	%p10, %rs38, %rs51;
	ld.const.u8 	%rs54, [d_dictionary+5];
	setp.eq.s16 	%p11, %rs38, %rs54;
	ld.const.u8 	%rs57, [d_dictionary+6];
	setp.eq.s16 	%p12, %rs38, %rs57;
	ld.const.u8 	%rs60, [d_dictionary+7];
	setp.eq.s16 	%p13, %rs38, %rs60;
	ld.const.u8 	%rs63, [d_dictionary+8];
	setp.eq.s16 	%p14, %rs38, %rs63;
	ld.const.u8 	%rs66, [d_dictionary+9];
	setp.eq.s16 	%p15, %rs38, %rs66;
	ld.const.u8 	%rs69, [d_dictionary+10];
	setp.eq.s16 	%p16, %rs38, %rs69;
	ld.const.u8 	%rs72, [d_dictionary+11];
	setp.eq.s16 	%p17, %rs38, %rs72;
	ld.const.u8 	%rs75, [d_dictionary+12];
	setp.eq.s16 	%p18, %rs38, %rs75;
	ld.const.u8 	%rs78, [d_dictionary+13];
	setp.eq.s16 	%p19, %rs38, %rs78;
	ld.const.u8 	%rs81, [d_dictionary+14];
	setp.eq.s16 	%p20, %rs38, %rs81;
	ld.const.u8 	%rs84, [d_dictionary+15];
	setp.eq.s16 	%p21, %rs38, %rs84;
	selp.b32 	%r58, 5, 9, %p21;
	selp.b32 	%r59, 5, %r58, %p20;
	selp.b32 	%r60, 5, %r59, %p19;
	selp.b32 	%r61, 5, %r60, %p18;
	selp.b32 	%r62, 5, %r61, %p17;
	selp.b32 	%r63, 5, %r62, %p16;
	selp.b32 	%r64, 5, %r63, %p15;
	selp.b32 	%r65, 5, %r64, %p14;
	selp.b32 	%r66, 5, %r65, %p13;
	selp.b32 	%r67, 5, %r66, %p12;
	selp.b32 	%r68, 5, %r67, %p11;
	selp.b32 	%r69, 5, %r68, %p10;
	selp.b32 	%r70, 5, %r69, %p9;
	selp.b32 	%r71, 5, %r70, %p8;
	selp.b32 	%r72, 5, %r71, %p7;
	selp.b32 	%r73, 5, %r72, %p6;
	shl.b32 	%r74, %r183, 2;
	mov.u32 	%r75, s_bitLens;
	add.s32 	%r76, %r75, %r74;
	st.shared.u32 	[%r76], %r73;
	mov.u32 	%r183, %r8;
$L__BB1_3:
	setp.eq.s32 	%p22, %r9, 0;
	@%p22 bra 	$L__BB1_6;
	ld.const.u8 	%rs1, [d_dictionary];
	ld.const.u8 	%rs2, [d_dictionary+1];
	ld.const.u8 	%rs3, [d_dictionary+2];
	ld.const.u8 	%rs4, [d_dictionary+3];
	ld.const.u8 	%rs5, [d_dictionary+4];
	ld.const.u8 	%rs6, [d_dictionary+5];
	ld.const.u8 	%rs7, [d_dictionary+6];
	ld.const.u8 	%rs8, [d_dictionary+7];
	ld.const.u8 	%rs9, [d_dictionary+8];
	ld.const.u8 	%rs10, [d_dictionary+9];
	ld.const.u8 	%rs11, [d_dictionary+10];
	ld.const.u8 	%rs12, [d_dictionary+11];
	ld.const.u8 	%rs13, [d_dictionary+12];
	ld.const.u8 	%rs14, [d_dictionary+13];
	ld.const.u8 	%rs15, [d_dictionary+14];
	ld.const.u8 	%rs16, [d_dictionary+15];
	mov.u32 	%r95, s_bitLens;
	cvt.u64.u32 	%rd13, %r5;
	shl.b32 	%r113, %r5, 2;
	shl.b32 	%r115, %r5, 1;
$L__BB1_5:
	add.s32 	%r77, %r183, %r2;
	cvt.s64.s32 	%rd11, %r77;
	add.s64 	%rd12, %rd1, %rd11;
	ld.global.u8 	%rs87, [%rd12];
	setp.eq.s16 	%p23, %rs87, %rs1;
	setp.eq.s16 	%p24, %rs87, %rs2;
	setp.eq.s16 	%p25, %rs87, %rs3;
	setp.eq.s16 	%p26, %rs87, %rs4;
	setp.eq.s16 	%p27, %rs87, %rs5;
	setp.eq.s16 	%p28, %rs87, %rs6;
	setp.eq.s16 	%p29, %rs87, %rs7;
	setp.eq.s16 	%p30, %rs87, %rs8;
	setp.eq.s16 	%p31, %rs87, %rs9;
	setp.eq.s16 	%p32, %rs87, %rs10;
	setp.eq.s16 	%p33, %rs87, %rs11;
	setp.eq.s16 	%p34, %rs87, %rs12;
	setp.eq.s16 	%p35, %rs87, %rs13;
	setp.eq.s16 	%p36, %rs87, %rs14;
	setp.eq.s16 	%p37, %rs87, %rs15;
	setp.eq.s16 	%p38, %rs87, %rs16;
	selp.b32 	%r78, 5, 9, %p38;
	selp.b32 	%r79, 5, %r78, %p37;
	selp.b32 	%r80, 5, %r79, %p36;
	selp.b32 	%r81, 5, %r80, %p35;
	selp.b32 	%r82, 5, %r81, %p34;
	selp.b32 	%r83, 5, %r82, %p33;
	selp.b32 	%r84, 5, %r83, %p32;
	selp.b32 	%r85, 5, %r84, %p31;
	selp.b32 	%r86, 5, %r85, %p30;
	selp.b32 	%r87, 5, %r86, %p29;
	selp.b32 	%r88, 5, %r87, %p28;
	selp.b32 	%r89, 5, %r88, %p27;
	selp.b32 	%r90, 5, %r89, %p26;
	selp.b32 	%r91, 5, %r90, %p25;
	selp.b32 	%r92, 5, %r91, %p24;
	selp.b32 	%r93, 5, %r92, %p23;
	shl.b32 	%r94, %r183, 2;
	add.s32 	%r96, %r95, %r94;
	st.shared.u32 	[%r96], %r93;
	add.s64 	%rd14, %rd12, %rd13;
	ld.global.u8 	%rs106, [%rd14];
	setp.eq.s16 	%p39, %rs106, %rs1;
	setp.eq.s16 	%p40, %rs106, %rs2;
	setp.eq.s16 	%p41, %rs106, %rs3;
	setp.eq.s16 	%p42, %rs106, %rs4;
	setp.eq.s16 	%p43, %rs106, %rs5;
	setp.eq.s16 	%p44, %rs106, %rs6;
	setp.eq.s16 	%p45, %rs106, %rs7;
	setp.eq.s16 	%p46, %rs106, %rs8;
	setp.eq.s16 	%p47, %rs106, %rs9;
	setp.eq.s16 	%p48, %rs106, %rs10;
	setp.eq.s16 	%p49, %rs106, %rs11;
	setp.eq.s16 	%p50, %rs106, %rs12;
	setp.eq.s16 	%p51, %rs106, %rs13;
	setp.eq.s16 	%p52, %rs106, %rs14;
	setp.eq.s16 	%p53, %rs106, %rs15;
	setp.eq.s16 	%p54, %rs106, %rs16;
	selp.b32 	%r97, 5, 9, %p54;
	selp.b32 	%r98, 5, %r97, %p53;
	selp.b32 	%r99, 5, %r98, %p52;
	selp.b32 	%r100, 5, %r99, %p51;
	selp.b32 	%r101, 5, %r100, %p50;
	selp.b32 	%r102, 5, %r101, %p49;
	selp.b32 	%r103, 5, %r102, %p48;
	selp.b32 	%r104, 5, %r103, %p47;
	selp.b32 	%r105, 5, %r104, %p46;
	selp.b32 	%r106, 5, %r105, %p45;
	selp.b32 	%r107, 5, %r106, %p44;
	selp.b32 	%r108, 5, %r107, %p43;
	selp.b32 	%r109, 5, %r108, %p42;
	selp.b32 	%r110, 5, %r109, %p41;
	selp.b32 	%r111, 5, %r110, %p40;
	selp.b32 	%r112, 5, %r111, %p39;
	add.s32 	%r114, %r96, %r113;
	st.shared.u32 	[%r114], %r112;
	add.s32 	%r183, %r183, %r115;
	setp.lt.s32 	%p55, %r183, %r4;
	@%p55 bra 	$L__BB1_5;
$L__BB1_6:
	bar.sync 	0;
	setp.ne.s32 	%p56, %r6, 0;
	@%p56 bra 	$L__BB1_15;
	setp.lt.s32 	%p57, %r4, 1;
	mov.b32 	%r193, 0;
	@%p57 bra 	$L__BB1_14;
	and.b32  	%r13, %r4, 3;
	sub.s32 	%r119, %r2, %r3;
	setp.gt.u32 	%p58, %r119, -4;
	mov.b32 	%r188, 0;
	mov.u32 	%r193, %r188;
	@%p58 bra 	$L__BB1_11;
	and.b32  	%r188, %r4, 2147483644;
	neg.s32 	%r185, %r188;
	mov.b32 	%r193, 0;
	mov.u32 	%r184, s_bitLens;
$L__BB1_10:
	ld.shared.v4.u32 	{%r122, %r123, %r124, %r125}, [%r184];
	add.s32 	%r126, %r122, %r193;
	add.s32 	%r127, %r123, %r126;
	add.s32 	%r128, %r124, %r127;
	st.shared.v4.u32 	[%r184], {%r193, %r126, %r127, %r128};
	add.s32 	%r193, %r125, %r128;
	add.s32 	%r185, %r185, 4;
	add.s32 	%r184, %r184, 16;
	setp.ne.s32 	%p59, %r185, 0;
	@%p59 bra 	$L__BB1_10;
$L__BB1_11:
	setp.eq.s32 	%p60, %r13, 0;
	@%p60 bra 	$L__BB1_14;
	shl.b32 	%r129, %r188, 2;
	mov.u32 	%r130, s_bitLens;
	add.s32 	%r191, %r130, %r129;
	neg.s32 	%r190, %r13;
$L__BB1_13:
	.pragma "nounroll";
	ld.shared.u32 	%r131, [%r191];
	st.shared.u32 	[%r191], %r193;
	add.s32 	%r193, %r131, %r193;
	add.s32 	%r191, %r191, 4;
	add.s32 	%r190, %r190, 1;
	setp.ne.s32 	%p61, %r190, 0;
	@%p61 bra 	$L__BB1_13;
$L__BB1_14:
	ld.param.u64 	%rd25, [_Z34compressKernelBitPack_noncoalescedPKhiiPhPi_param_4];
	cvta.to.global.u64 	%rd15, %rd25;
	mul.wide.u32 	%rd16, %r1, 4;
	add.s64 	%rd17, %rd15, %rd16;
	st.global.u32 	[%rd17], %r193;
$L__BB1_15:
	setp.ne.s32 	%p62, %r6, 0;
	bar.sync 	0;
	@%p62 bra 	$L__BB1_39;
	ld.param.u64 	%rd24, [_Z34compressKernelBitPack_noncoalescedPKhiiPhPi_param_3];
	cvta.to.global.u64 	%rd18, %rd24;
	shl.b32 	%r133, %r1, 10;
	cvt.u64.u32 	%rd19, %r133;
	add.s64 	%rd2, %rd18, %rd19;
	add.s64 	%rd26, %rd2, 15;
	mov.b32 	%r194, 0;
$L__BB1_17:
	mov.b16 	%rs109, 0;
	st.global.u8 	[%rd26+-15], %rs109;
	st.global.u8 	[%rd26+-14], %rs109;
	st.global.u8 	[%rd26+-13], %rs109;
	st.global.u8 	[%rd26+-12], %rs109;
	st.global.u8 	[%rd26+-11], %rs109;
	st.global.u8 	[%rd26+-10], %rs109;
	st.global.u8 	[%rd26+-9], %rs109;
	st.global.u8 	[%rd26+-8], %rs109;
	st.global.u8 	[%rd26+-7], %rs109;
	st.global.u8 	[%rd26+-6], %rs109;
	st.global.u8 	[%rd26+-5], %rs109;
	st.global.u8 	[%rd26+-4], %rs109;
	st.global.u8 	[%rd26+-3], %rs109;
	st.global.u8 	[%rd26+-2], %rs109;
	st.global.u8 	[%rd26+-1], %rs109;
	st.global.u8 	[%rd26], %rs109;
	st.global.u8 	[%rd26+1], %rs109;
	st.global.u8 	[%rd26+2], %rs109;
	st.global.u8 	[%rd26+3], %rs109;
	st.global.u8 	[%rd26+4], %rs109;
	st.global.u8 	[%rd26+5], %rs109;
	st.global.u8 	[%rd26+6], %rs109;
	st.global.u8 	[%rd26+7], %rs109;
	st.global.u8 	[%rd26+8], %rs109;
	st.global.u8 	[%rd26+9], %rs109;
	st.global.u8 	[%rd26+10], %rs109;
	st.global.u8 	[%rd26+11], %rs109;
	st.global.u8 	[%rd26+12], %rs109;
	st.global.u8 	[%rd26+13], %rs109;
	st.global.u8 	[%rd26+14], %rs109;
	st.global.u8 	[%rd26+15], %rs109;
	st.global.u8 	[%rd26+16], %rs109;
	add.s32 	%r194, %r194, 32;
	add.s64 	%rd26, %rd26, 32;
	setp.eq.s32 	%p63, %r194, 1024;
	@%p63 bra 	$L__BB1_18;
	bra.uni 	$L__BB1_17;
$L__BB1_18:
	setp.lt.s32 	%p64, %r4, 1;
	@%p64 bra 	$L__BB1_39;
	ld.const.u8 	%rs17, [d_dictionary];
	ld.const.u8 	%rs18, [d_dictionary+1];
	ld.const.u8 	%rs19, [d_dictionary+2];
	ld.const.u8 	%rs20, [d_dictionary+3];
	ld.const.u8 	%rs21, [d_dictionary+4];
	ld.const.u8 	%rs22, [d_dictionary+5];
	ld.const.u8 	%rs23, [d_dictionary+6];
	ld.const.u8 	%rs24, [d_dictionary+7];
	ld.const.u8 	%rs25, [d_dictionary+8];
	ld.const.u8 	%rs26, [d_dictionary+9];
	ld.const.u8 	%rs27, [d_dictionary+10];
	ld.const.u8 	%rs28, [d_dictionary+11];
	ld.const.u8 	%rs29, [d_dictionary+12];
	ld.const.u8 	%rs30, [d_dictionary+13];
	ld.const.u8 	%rs31, [d_dictionary+14];
	mov.b32 	%r195, 0;
	ld.const.u8 	%rs32, [d_dictionary+15];
	mov.u32 	%r200, %r195;
$L__BB1_20:
	add.s32 	%r137, %r195, %r2;
	cvt.s64.s32 	%rd20, %r137;
	add.s64 	%rd21, %rd1, %rd20;
	ld.global.u8 	%rs33, [%rd21];
	setp.eq.s16 	%p66, %rs33, %rs17;
	mov.b32 	%r198, 16;
	mov.b32 	%r197, 5;
	mov.pred 	%p97, -1;
	@%p66 bra 	$L__BB1_36;
	setp.eq.s16 	%p68, %rs33, %rs18;
	mov.b32 	%r198, 17;
	@%p68 bra 	$L__BB1_36;
	setp.eq.s16 	%p70, %rs33, %rs19;
	mov.b32 	%r198, 18;
	@%p70 bra 	$L__BB1_36;
	setp.eq.s16 	%p72, %rs33, %rs20;
	mov.b32 	%r198, 19;
	@%p72 bra 	$L__BB1_36;
	setp.eq.s16 	%p74, %rs33, %rs21;
	mov.b32 	%r198, 20;
	@%p74 bra 	$L__BB1_36;
	setp.eq.s16 	%p76, %rs33, %rs22;
	mov.b32 	%r198, 21;
	@%p76 bra 	$L__BB1_36;
	setp.eq.s16 	%p78, %rs33, %rs23;
	mov.b32 	%r198, 22;
	@%p78 bra 	$L__BB1_36;
	setp.eq.s16 	%p80, %rs33, %rs24;
	mov.b32 	%r198, 23;
	@%p80 bra 	$L__BB1_36;
	setp.eq.s16 	%p82, %rs33, %rs25;
	mov.b32 	%r198, 24;
	@%p82 bra 	$L__BB1_36;
	setp.eq.s16 	%p84, %rs33, %rs26;
	mov.b32 	%r198, 25;
	@%p84 bra 	$L__BB1_36;
	setp.eq.s16 	%p86, %rs33, %rs27;
	mov.b32 	%r198, 26;
	@%p86 bra 	$L__BB1_36;
	setp.eq.s16 	%p88, %rs33, %rs28;
	mov.b32 	%r198, 27;
	@%p88 bra 	$L__BB1_36;
	setp.eq.s16 	%p90, %rs33, %rs29;
	mov.b32 	%r198, 28;
	@%p90 bra 	$L__BB1_36;
	setp.eq.s16 	%p92, %rs33, %rs30;
	mov.b32 	%r198, 29;
	@%p92 bra 	$L__BB1_36;
	setp.eq.s16 	%p94, %rs33, %rs31;
	mov.b32 	%r198, 30;
	@%p94 bra 	$L__BB1_36;
	setp.eq.s16 	%p97, %rs33, %rs32;
	selp.b32 	%r197, 5, 9, %p97;
	selp.b32 	%r198, 31, 16, %p97;
$L__BB1_36:
	cvt.u32.u16 	%r166, %rs33;
	selp.b32 	%r42, %r198, %r166, %p97;
$L__BB1_37:
	shr.s32 	%r167, %r200, 31;
	shr.u32 	%r168, %r167, 29;
	add.s32 	%r169, %r200, %r168;
	shr.s32 	%r170, %r169, 3;
	and.b32  	%r171, %r169, -8;
	sub.s32 	%r172, %r171, %r200;
	add.s32 	%r173, %r172, 8;
	min.u32 	%r174, %r197, %r173;
	sub.s32 	%r197, %r197, %r174;
	shr.u32 	%r175, %r42, %r197;
	mov.b32 	%r176, -1;
	shl.b32 	%r177, %r176, %r174;
	not.b32 	%r178, %r177;
	and.b32  	%r179, %r175, %r178;
	sub.s32 	%r180, %r173, %r174;
	shl.b32 	%r181, %r179, %r180;
	cvt.s64.s32 	%rd22, %r170;
	add.s64 	%rd23, %rd2, %rd22;
	ld.global.u8 	%rs126, [%rd23];
	cvt.u16.u32 	%rs127, %r181;
	or.b16  	%rs128, %rs126, %rs127;
	st.global.u8 	[%rd23], %rs128;
	add.s32 	%r200, %r174, %r200;
	setp.gt.s32 	%p95, %r197, 0;
	@%p95 bra 	$L__BB1_37;
	add.s32 	%r195, %r195, 1;
	setp.ne.s32 	%p96, %r195, %r4;
	@%p96 bra 	$L__BB1_20;
$L__BB1_39:
	ret;

}
	// .globl	_Z20computeOffsetsKernelPKiPii
.visible .entry _Z20computeOffsetsKernelPKiPii(
	.param .u64 .ptr .align 1 _Z20computeOffsetsKernelPKiPii_param_0,
	.param .u64 .ptr .align 1 _Z20computeOffsetsKernelPKiPii_param_1,
	.param .u32 _Z20computeOffsetsKernelPKiPii_param_2
)
{
	.reg .pred 	%p<11>;
	.reg .b32 	%r<137>;
	.reg .b64 	%rd<22>;

	ld.param.u64 	%rd9, [_Z20computeOffsetsKernelPKiPii_param_0];
	ld.param.u64 	%rd10, [_Z20computeOffsetsKernelPKiPii_param_1];
	ld.param.u32 	%r19, [_Z20computeOffsetsKernelPKiPii_param_2];
	cvta.to.global.u64 	%rd1, %rd9;
	cvta.to.global.u64 	%rd2, %rd10;
	mov.u32 	%r20, %tid.x;
	mov.u32 	%r21, %ctaid.x;
	or.b32  	%r22, %r20, %r21;
	setp.ne.s32 	%p1, %r22, 0;
	@%p1 bra 	$L__BB2_13;
	mov.b32 	%r23, 0;
	st.global.u32 	[%rd2], %r23;
	setp.lt.s32 	%p2, %r19, 1;
	@%p2 bra 	$L__BB2_13;
	and.b32  	%r1, %r19, 7;
	setp.lt.u32 	%p3, %r19, 8;
	mov.b32 	%r133, 0;
	mov.u32 	%r132, %r133;
	@%p3 bra 	$L__BB2_5;
	and.b32  	%r133, %r19, 2147483640;
	neg.s32 	%r129, %r133;
	add.s64 	%rd21, %rd1, 16;
	add.s64 	%rd20, %rd2, 16;
	mov.b32 	%r132, 0;
$L__BB2_4:
	.pragma "nounroll";
	ld.global.u32 	%r26, [%rd21+-16];
	add.s32 	%r27, %r26, 7;
	shr.s32 	%r28, %r27, 31;
	shr.u32 	%r29, %r28, 29;
	add.s32 	%r30, %r27, %r29;
	shr.s32 	%r31, %r30, 3;
	add.s32 	%r32, %r31, %r132;
	st.global.u32 	[%rd20+-12], %r32;
	ld.global.u32 	%r33, [%rd21+-12];
	add.s32 	%r34, %r33, 7;
	shr.s32 	%r35, %r34, 31;
	shr.u32 	%r36, %r35, 29;
	add.s32 	%r37, %r34, %r36;
	shr.s32 	%r38, %r37, 3;
	add.s32 	%r39, %r38, %r32;
	st.global.u32 	[%rd20+-8], %r39;
	ld.global.u32 	%r40, [%rd21+-8];
	add.s32 	%r41, %r40, 7;
	shr.s32 	%r42, %r41, 31;
	shr.u32 	%r43, %r42, 29;
	add.s32 	%r44, %r41, %r43;
	shr.s32 	%r45, %r44, 3;
	add.s32 	%r46, %r45, %r39;
	st.global.u32 	[%rd20+-4], %r46;
	ld.global.u32 	%r47, [%rd21+-4];
	add.s32 	%r48, %r47, 7;
	shr.s32 	%r49, %r48, 31;
	shr.u32 	%r50, %r49, 29;
	add.s32 	%r51, %r48, %r50;
	shr.s32 	%r52, %r51, 3;
	add.s32 	%r53, %r52, %r46;
	st.global.u32 	[%rd20], %r53;
	ld.global.u32 	%r54, [%rd21];
	add.s32 	%r55, %r54, 7;
	shr.s32 	%r56, %r55, 31;
	shr.u32 	%r57, %r56, 29;
	add.s32 	%r58, %r55, %r57;
	shr.s32 	%r59, %r58, 3;
	add.s32 	%r60, %r59, %r53;
	st.global.u32 	[%rd20+4], %r60;
	ld.global.u32 	%r61, [%rd21+4];
	add.s32 	%r62, %r61, 7;
	shr.s32 	%r63, %r62, 31;
	shr.u32 	%r64, %r63, 29;
	add.s32 	%r65, %r62, %r64;
	shr.s32 	%r66, %r65, 3;
	add.s32 	%r67, %r66, %r60;
	st.global.u32 	[%rd20+8], %r67;
	ld.global.u32 	%r68, [%rd21+8];
	add.s32 	%r69, %r68, 7;
	shr.s32 	%r70, %r69, 31;
	shr.u32 	%r71, %r70, 29;
	add.s32 	%r72, %r69, %r71;
	shr.s32 	%r73, %r72, 3;
	add.s32 	%r74, %r73, %r67;
	st.global.u32 	[%rd20+12], %r74;
	ld.global.u32 	%r75, [%rd21+12];
	add.s32 	%r76, %r75, 7;
	shr.s32 	%r77, %r76, 31;
	shr.u32 	%r78, %r77, 29;
	add.s32 	%r79, %r76, %r78;
	shr.s32 	%r80, %r79, 3;
	add.s32 	%r132, %r80, %r74;
	st.global.u32 	[%rd20+16], %r132;
	add.s32 	%r129, %r129, 8;
	add.s64 	%rd21, %rd21, 32;
	add.s64 	%rd20, %rd20, 32;
	setp.ne.s32 	%p4, %r129, 0;
	@%p4 bra 	$L__BB2_4;
$L__BB2_5:
	setp.eq.s32 	%p5, %r1, 0;
	@%p5 bra 	$L__BB2_13;
	and.b32  	%r10, %r19, 3;
	setp.lt.u32 	%p6, %r1, 4;
	@%p6 bra 	$L__BB2_8;
	mul.wide.u32 	%rd11, %r133, 4;
	add.s64 	%rd12, %rd1, %rd11;
	ld.global.u32 	%r81, [%rd12];
	add.s32 	%r82, %r81, 7;
	shr.s32 	%r83, %r82, 31;
	shr.u32 	%r84, %r83, 29;
	add.s32 	%r85, %r82, %r84;
	shr.s32 	%r86, %r85, 3;
	add.s32 	%r87, %r86, %r132;
	add.s64 	%rd13, %rd2, %rd11;
	st.global.u32 	[%rd13+4], %r87;
	ld.global.u32 	%r88, [%rd12+4];
	add.s32 	%r89, %r88, 7;
	shr.s32 	%r90, %r89, 31;
	shr.u32 	%r91, %r90, 29;
	add.s32 	%r92, %r89, %r91;
	shr.s32 	%r93, %r92, 3;
	add.s32 	%r94, %r93, %r87;
	st.global.u32 	[%rd13+8], %r94;
	ld.global.u32 	%r95, [%rd12+8];
	add.s32 	%r96, %r95, 7;
	shr.s32 	%r97, %r96, 31;
	shr.u32 	%r98, %r97, 29;
	add.s32 	%r99, %r96, %r98;
	shr.s32 	%r100, %r99, 3;
	add.s32 	%r101, %r100, %r94;
	st.global.u32 	[%rd13+12], %r101;
	ld.global.u32 	%r102, [%rd12+12];
	add.s32 	%r103, %r102, 7;
	shr.s32 	%r104, %r103, 31;
	shr.u32 	%r105, %r104, 29;
	add.s32 	%r106, %r103, %r105;
	shr.s32 	%r107, %r106, 3;
	add.s32 	%r132, %r107, %r101;
	add.s32 	%r133, %r133, 4;
	st.global.u32 	[%rd13+16], %r132;
$L__BB2_8:
	setp.eq.s32 	%p7, %r10, 0;
	@%p7 bra 	$L__BB2_13;
	setp.eq.s32 	%p8, %r10, 1;
	@%p8 bra 	$L__BB2_11;
	mul.wide.u32 	%rd14, %r133, 4;
	add.s64 	%rd15, %rd1, %rd14;
	ld.global.u32 	%r108, [%rd15];
	add.s32 	%r109, %r108, 7;
	shr.s32 	%r110, %r109, 31;
	shr.u32 	%r111, %r110, 29;
	add.s32 	%r112, %r109, %r111;
	shr.s32 	%r113, %r112, 3;
	add.s32 	%r114, %r113, %r132;
	add.s64 	%rd16, %rd2, %rd14;
	st.global.u32 	[%rd16+4], %r114;
	ld.global.u32 	%r115, [%rd15+4];
	add.s32 	%r116, %r115, 7;
	shr.s32 	%r117, %r116, 31;
	shr.u32 	%r118, %r117, 29;
	add.s32 	%r119, %r116, %r118;
	shr.s32 	%r120, %r119, 3;
	add.s32 	%r132, %r120, %r114;
	add.s32 	%r133, %r133, 2;
	st.global.u32 	[%rd16+8], %r132;
$L__BB2_11:
	and.b32  	%r121, %r19, 1;
	setp.eq.b32 	%p9, %r121, 1;
	not.pred 	%p10, %p9;
	@%p10 bra 	$L__BB2_13;
	mul.wide.u32 	%rd17, %r133, 4;
	add.s64 	%rd18, %rd1, %rd17;
	ld.global.u32 	%r122, [%rd18];
	add.s32 	%r123, %r122, 7;
	shr.s32 	%r124, %r123, 31;
	shr.u32 	%r125, %r124, 29;
	add.s32 	%r126, %r123, %r125;
	shr.s32 	%r127, %r126, 3;
	add.s32 	%r128, %r127, %r132;
	add.s64 	%rd19, %rd2, %rd17;
	st.global.u32 	[%rd19+4], %r128;
$L__BB2_13:
	ret;

}
	// .globl	_Z30assembleKernelBitPack_parallelPKhPKiiPh
.visible .entry _Z30assembleKernelBitPack_parallelPKhPKiiPh(
	.param .u64 .ptr .align 1 _Z30assembleKernelBitPack_parallelPKhPKiiPh_param_0,
	.param .u64 .ptr .align 1 _Z30assembleKernelBitPack_parallelPKhPKiiPh_param_1,
	.param .u32 _Z30assembleKernelBitPack_parallelPKhPKiiPh_param_2,
	.param .u64 .ptr .align 1 _Z30assembleKernelBitPack_parallelPKhPKiiPh_param_3
)
{
	.reg .pred 	%p<4>;
	.reg .b16 	%rs<2>;
	.reg .b32 	%r<13>;
	.reg .b64 	%rd<15>;

	ld.param.u64 	%rd4, [_Z30assembleKernelBitPack_parallelPKhPKiiPh_param_0];
	ld.param.u64 	%rd5, [_Z30assembleKernelBitPack_parallelPKhPKiiPh_param_1];
	ld.param.u32 	%r9, [_Z30assembleKernelBitPack_parallelPKhPKiiPh_param_2];
	ld.param.u64 	%rd6, [_Z30assembleKernelBitPack_parallelPKhPKiiPh_param_3];
	mov.u32 	%r1, %ctaid.x;
	setp.ge.s32 	%p1, %r1, %r9;
	@%p1 bra 	$L__BB3_4;
	cvta.to.global.u64 	%rd7, %rd5;
	mul.wide.u32 	%rd8, %r1, 4;
	add.s64 	%rd9, %rd7, %rd8;
	ld.global.u32 	%r2, [%rd9];
	ld.global.u32 	%r10, [%rd9+4];
	sub.s32 	%r3, %r10, %r2;
	shl.b32 	%r4, %r1, 10;
	mov.u32 	%r12, %tid.x;
	setp.ge.s32 	%p2, %r12, %r3;
	@%p2 bra 	$L__BB3_4;
	mov.u32 	%r6, %ntid.x;
	cvta.to.global.u64 	%rd1, %rd4;
	cvta.to.global.u64 	%rd2, %rd6;
	cvt.u64.u32 	%rd3, %r4;
$L__BB3_3:
	cvt.s64.s32 	%rd10, %r12;
	add.s64 	%rd11, %rd10, %rd3;
	add.s64 	%rd12, %rd1, %rd11;
	ld.global.u8 	%rs1, [%rd12];
	add.s32 	%r11, %r12, %r2;
	cvt.s64.s32 	%rd13, %r11;
	add.s64 	%rd14, %rd2, %rd13;
	st.global.u8 	[%rd14], %rs1;
	add.s32 	%r12, %r12, %r6;
	setp.lt.s32 	%p3, %r12, %r3;
	@%p3 bra 	$L__BB3_3;
$L__BB3_4:
	ret;

}
	// .globl	_Z28assembleKernelBitPack_serialPKhPKiiPh
.visible .entry _Z28assembleKernelBitPack_serialPKhPKiiPh(
	.param .u64 .ptr .align 1 _Z28assembleKernelBitPack_serialPKhPKiiPh_param_0,
	.param .u64 .ptr .align 1 _Z28assembleKernelBitPack_serialPKhPKiiPh_param_1,
	.param .u32 _Z28assembleKernelBitPack_serialPKhPKiiPh_param_2,
	.param .u64 .ptr .align 1 _Z28assembleKernelBitPack_serialPKhPKiiPh_param_3
)
{
	.reg .pred 	%p<15>;
	.reg .b16 	%rs<32>;
	.reg .b32 	%r<40>;
	.reg .b64 	%rd<42>;

	ld.param.u64 	%rd12, [_Z28assembleKernelBitPack_serialPKhPKiiPh_param_0];
	ld.param.u64 	%rd11, [_Z28assembleKernelBitPack_serialPKhPKiiPh_param_1];
	ld.param.u32 	%r21, [_Z28assembleKernelBitPack_serialPKhPKiiPh_param_2];
	ld.param.u64 	%rd13, [_Z28assembleKernelBitPack_serialPKhPKiiPh_param_3];
	cvta.to.global.u64 	%rd1, %rd13;
	cvta.to.global.u64 	%rd2, %rd12;
	mov.u32 	%r22, %tid.x;
	mov.u32 	%r23, %ctaid.x;
	or.b32  	%r24, %r22, %r23;
	setp.ne.s32 	%p1, %r24, 0;
	setp.lt.s32 	%p2, %r21, 1;
	or.pred  	%p3, %p1, %p2;
	@%p3 bra 	$L__BB4_17;
	add.s64 	%rd3, %rd2, 7;
	add.s64 	%rd4, %rd1, 7;
	cvta.to.global.u64 	%rd5, %rd11;
	mov.b32 	%r37, 0;
	bra.uni 	$L__BB4_13;
$L__BB4_2:
	setp.eq.s32 	%p7, %r14, 0;
	@%p7 bra 	$L__BB4_12;
	and.b32  	%r2, %r12, 7;
	setp.lt.u32 	%p8, %r14, 8;
	@%p8 bra 	$L__BB4_5;
	add.s32 	%r28, %r13, %r35;
	cvt.u64.u32 	%rd19, %r28;
	add.s64 	%rd20, %rd2, %rd19;
	ld.global.u8 	%rs17, [%rd20];
	add.s32 	%r29, %r35, %r9;
	cvt.s64.s32 	%rd21, %r29;
	add.s64 	%rd22, %rd1, %rd21;
	st.global.u8 	[%rd22], %rs17;
	cvt.u64.u32 	%rd23, %r13;
	cvt.u64.u32 	%rd24, %r35;
	add.s64 	%rd25, %rd23, %rd24;
	add.s64 	%rd26, %rd2, %rd25;
	ld.global.u8 	%rs18, [%rd26+1];
	st.global.u8 	[%rd22+1], %rs18;
	ld.global.u8 	%rs19, [%rd26+2];
	st.global.u8 	[%rd22+2], %rs19;
	ld.global.u8 	%rs20, [%rd26+3];
	st.global.u8 	[%rd22+3], %rs20;
	ld.global.u8 	%rs21, [%rd26+4];
	st.global.u8 	[%rd22+4], %rs21;
	ld.global.u8 	%rs22, [%rd26+5];
	st.global.u8 	[%rd22+5], %rs22;
	ld.global.u8 	%rs23, [%rd26+6];
	st.global.u8 	[%rd22+6], %rs23;
	ld.global.u8 	%rs24, [%rd26+7];
	st.global.u8 	[%rd22+7], %rs24;
	add.s32 	%r35, %r35, 8;
$L__BB4_5:
	setp.eq.s32 	%p9, %r2, 0;
	@%p9 bra 	$L__BB4_12;
	and.b32  	%r5, %r12, 3;
	setp.lt.u32 	%p10, %r2, 4;
	@%p10 bra 	$L__BB4_8;
	add.s32 	%r30, %r13, %r35;
	cvt.u64.u32 	%rd27, %r30;
	add.s64 	%rd28, %rd2, %rd27;
	ld.global.u8 	%rs25, [%rd28];
	add.s32 	%r31, %r35, %r9;
	cvt.s64.s32 	%rd29, %r31;
	add.s64 	%rd30, %rd1, %rd29;
	st.global.u8 	[%rd30], %rs25;
	cvt.u64.u32 	%rd31, %r13;
	cvt.u64.u32 	%rd32, %r35;
	add.s64 	%rd33, %rd31, %rd32;
	add.s64 	%rd34, %rd2, %rd33;
	ld.global.u8 	%rs26, [%rd34+1];
	st.global.u8 	[%rd30+1], %rs26;
	ld.global.u8 	%rs27, [%rd34+2];
	st.global.u8 	[%rd30+2], %rs27;
	ld.global.u8 	%rs28, [%rd34+3];
	st.global.u8 	[%rd30+3], %rs28;
	add.s32 	%r35, %r35, 4;
$L__BB4_8:
	setp.eq.s32 	%p11, %r5, 0;
	@%p11 bra 	$L__BB4_12;
	add.s32 	%r32, %r13, %r35;
	cvt.u64.u32 	%rd35, %r32;
	add.s64 	%rd36, %rd2, %rd35;
	ld.global.u8 	%rs29, [%rd36];
	add.s32 	%r33, %r35, %r9;
	cvt.s64.s32 	%rd37, %r33;
	add.s64 	%rd6, %rd1, %rd37;
	st.global.u8 	[%rd6], %rs29;
	setp.eq.s32 	%p12, %r5, 1;
	@%p12 bra 	$L__BB4_12;
	cvt.u64.u32 	%rd38, %r13;
	cvt.u64.u32 	%rd39, %r35;
	add.s64 	%rd40, %rd38, %rd39;
	add.s64 	%rd7, %rd2, %rd40;
	ld.global.u8 	%rs30, [%rd7+1];
	st.global.u8 	[%rd6+1], %rs30;
	setp.eq.s32 	%p13, %r5, 2;
	@%p13 bra 	$L__BB4_12;
	ld.global.u8 	%rs31, [%rd7+2];
	st.global.u8 	[%rd6+2], %rs31;
$L__BB4_12:
	setp.eq.s32 	%p14, %r37, %r21;
	@%p14 bra 	$L__BB4_17;
$L__BB4_13:
	mov.u32 	%r8, %r37;
	mul.wide.u32 	%rd14, %r8, 4;
	add.s64 	%rd15, %rd5, %rd14;
	ld.global.u32 	%r9, [%rd15];
	add.s32 	%r37, %r8, 1;
	ld.global.u32 	%r11, [%rd15+4];
	sub.s32 	%r12, %r11, %r9;
	shl.b32 	%r13, %r8, 10;
	setp.lt.s32 	%p4, %r12, 1;
	@%p4 bra 	$L__BB4_12;
	and.b32  	%r14, %r12, 15;
	sub.s32 	%r27, %r9, %r11;
	setp.gt.u32 	%p5, %r27, -16;
	mov.b32 	%r35, 0;
	@%p5 bra 	$L__BB4_2;
	and.b32  	%r35, %r12, 2147483632;
	neg.s32 	%r39, %r35;
	cvt.u64.u32 	%rd16, %r13;
	add.s64 	%rd41, %rd3, %rd16;
	mov.u32 	%r38, %r9;
$L__BB4_16:
	.pragma "nounroll";
	cvt.s64.s32 	%rd17, %r38;
	add.s64 	%rd18, %rd4, %rd17;
	ld.global.u8 	%rs1, [%rd41+-7];
	st.global.u8 	[%rd18+-7], %rs1;
	ld.global.u8 	%rs2, [%rd41+-6];
	st.global.u8 	[%rd18+-6], %rs2;
	ld.global.u8 	%rs3, [%rd41+-5];
	st.global.u8 	[%rd18+-5], %rs3;
	ld.global.u8 	%rs4, [%rd41+-4];
	st.global.u8 	[%rd18+-4], %rs4;
	ld.global.u8 	%rs5, [%rd41+-3];
	st.global.u8 	[%rd18+-3], %rs5;
	ld.global.u8 	%rs6, [%rd41+-2];
	st.global.u8 	[%rd18+-2], %rs6;
	ld.global.u8 	%rs7, [%rd41+-1];
	st.global.u8 	[%rd18+-1], %rs7;
	ld.global.u8 	%rs8, [%rd41];
	st.global.u8 	[%rd18], %rs8;
	ld.global.u8 	%rs9, [%rd41+1];
	st.global.u8 	[%rd18+1], %rs9;
	ld.global.u8 	%rs10, [%rd41+2];
	st.global.u8 	[%rd18+2], %rs10;
	ld.global.u8 	%rs11, [%rd41+3];
	st.global.u8 	[%rd18+3], %rs11;
	ld.global.u8 	%rs12, [%rd41+4];
	st.global.u8 	[%rd18+4], %rs12;
	ld.global.u8 	%rs13, [%rd41+5];
	st.global.u8 	[%rd18+5], %rs13;
	ld.global.u8 	%rs14, [%rd41+6];
	st.global.u8 	[%rd18+6], %rs14;
	ld.global.u8 	%rs15, [%rd41+7];
	st.global.u8 	[%rd18+7], %rs15;
	ld.global.u8 	%rs16, [%rd41+8];
	st.global.u8 	[%rd18+8], %rs16;
	add.s32 	%r39, %r39, 16;
	add.s64 	%rd41, %rd41, 16;
	add.s32 	%r38, %r38, 16;
	setp.eq.s32 	%p6, %r39, 0;
	@%p6 bra 	$L__BB4_2;
	bra.uni 	$L__BB4_16;
$L__BB4_17:
	ret;

}
	// .globl	_Z23decompressKernelBitPackPKhPKiS2_iPhiPi
.visible .entry _Z23decompressKernelBitPackPKhPKiS2_iPhiPi(
	.param .u64 .ptr .align 1 _Z23decompressKernelBitPackPKhPKiS2_iPhiPi_param_0,
	.param .u64 .ptr .align 1 _Z23decompressKernelBitPackPKhPKiS2_iPhiPi_param_1,
	.param .u64 .ptr .align 1 _Z23decompressKernelBitPackPKhPKiS2_iPhiPi_param_2,
	.param .u32 _Z23decompressKernelBitPackPKhPKiS2_iPhiPi_param_3,
	.param .u64 .ptr .align 1 _Z23decompressKernelBitPackPKhPKiS2_iPhiPi_param_4,
	.param .u32 _Z23decompressKernelBitPackPKhPKiS2_iPhiPi_param_5,
	.param .u64 .ptr .align 1 _Z23decompressKernelBitPackPKhPKiS2_iPhiPi_param_6
)
{
	.reg .pred 	%p<11>;
	.reg .b16 	%rs<5>;
	.reg .b32 	%r<88>;
	.reg .b64 	%rd<28>;
	// demoted variable
	.shared .align 4 .u32 _ZZ23decompressKernelBitPackPKhPKiS2_iPhiPiE9totalBits;
	ld.param.u64 	%rd3, [_Z23decompressKernelBitPackPKhPKiS2_iPhiPi_param_0];
	ld.param.u64 	%rd4, [_Z23decompressKernelBitPackPKhPKiS2_iPhiPi_param_1];
	ld.param.u64 	%rd5, [_Z23decompressKernelBitPackPKhPKiS2_iPhiPi_param_2];
	ld.param.u32 	%r23, [_Z23decompressKernelBitPackPKhPKiS2_iPhiPi_param_3];
	ld.param.u64 	%rd6, [_Z23decompressKernelBitPackPKhPKiS2_iPhiPi_param_4];
	ld.param.u32 	%r24, [_Z23decompressKernelBitPackPKhPKiS2_iPhiPi_param_5];
	ld.param.u64 	%rd7, [_Z23decompressKernelBitPackPKhPKiS2_iPhiPi_param_6];
	mov.u32 	%r1, %ctaid.x;
	mul.lo.s32 	%r2, %r23, %r1;
	add.s32 	%r25, %r2, %r23;
	min.s32 	%r26, %r25, %r24;
	sub.s32 	%r3, %r26, %r2;
	mov.u32 	%r4, %tid.x;
	setp.ne.s32 	%p1, %r4, 0;
	@%p1 bra 	$L__BB5_2;
	cvta.to.global.u64 	%rd8, %rd4;
	mul.wide.u32 	%rd9, %r1, 4;
	add.s64 	%rd10, %rd8, %rd9;
	ld.global.u32 	%r27, [%rd10];
	st.shared.u32 	[_ZZ23decompressKernelBitPackPKhPKiS2_iPhiPiE9totalBits], %r27;
$L__BB5_2:
	bar.sync 	0;
	cvta.to.global.u64 	%rd11, %rd5;
	mul.wide.u32 	%rd12, %r1, 4;
	add.s64 	%rd13, %rd11, %rd12;
	ld.global.s32 	%rd14, [%rd13];
	cvta.to.global.u64 	%rd15, %rd3;
	add.s64 	%rd1, %rd15, %rd14;
	ld.shared.u32 	%r28, [_ZZ23decompressKernelBitPackPKhPKiS2_iPhiPiE9totalBits];
	min.s32 	%r29, %r3, %r28;
	setp.lt.s32 	%p2, %r29, 1;
	@%p2 bra 	$L__BB5_12;
	cvta.to.global.u64 	%rd2, %rd6;
	mov.b32 	%r79, 0;
	mov.u64 	%rd21, d_dictionary;
	mov.u32 	%r80, %r79;
$L__BB5_4:
	shr.s32 	%r31, %r80, 31;
	shr.u32 	%r32, %r31, 29;
	add.s32 	%r33, %r80, %r32;
	and.b32  	%r34, %r33, -8;
	shr.s32 	%r35, %r33, 3;
	cvt.s64.s32 	%rd16, %r35;
	add.s64 	%rd17, %rd1, %rd16;
	ld.global.u8 	%r36, [%rd17];
	sub.s32 	%r37, %r34, %r80;
	add.s32 	%r38, %r37, 7;
	add.s32 	%r80, %r80, 1;
	shr.u32 	%r39, %r36, %r38;
	and.b32  	%r40, %r39, 1;
	setp.eq.b32 	%p3, %r40, 1;
	not.pred 	%p4, %p3;
	@%p4 bra 	$L__BB5_8;
	mov.b32 	%r82, 0;
	mov.b32 	%r81, 4;
$L__BB5_6:
	shr.s32 	%r43, %r80, 31;
	shr.u32 	%r44, %r43, 29;
	add.s32 	%r45, %r80, %r44;
	shr.s32 	%r46, %r45, 3;
	and.b32  	%r47, %r45, -8;
	sub.s32 	%r48, %r47, %r80;
	add.s32 	%r49, %r48, 8;
	min.u32 	%r50, %r81, %r49;
	sub.s32 	%r51, %r49, %r50;
	cvt.s64.s32 	%rd18, %r46;
	add.s64 	%rd19, %rd1, %rd18;
	ld.global.u8 	%r52, [%rd19];
	shr.u32 	%r53, %r52, %r51;
	mov.b32 	%r54, -1;
	shl.b32 	%r55, %r54, %r50;
	not.b32 	%r56, %r55;
	and.b32  	%r57, %r53, %r56;
	shl.b32 	%r58, %r82, %r50;
	or.b32  	%r82, %r57, %r58;
	add.s32 	%r80, %r50, %r80;
	sub.s32 	%r81, %r81, %r50;
	setp.gt.s32 	%p5, %r81, 0;
	@%p5 bra 	$L__BB5_6;
	cvt.s64.s32 	%rd20, %r82;
	add.s64 	%rd22, %rd21, %rd20;
	ld.const.u8 	%rs4, [%rd22];
	bra.uni 	$L__BB5_11;
$L__BB5_8:
	mov.b32 	%r85, 0;
	mov.b32 	%r84, 8;
$L__BB5_9:
	shr.s32 	%r61, %r80, 31;
	shr.u32 	%r62, %r61, 29;
	add.s32 	%r63, %r80, %r62;
	shr.s32 	%r64, %r63, 3;
	and.b32  	%r65, %r63, -8;
	sub.s32 	%r66, %r65, %r80;
	add.s32 	%r67, %r66, 8;
	min.u32 	%r68, %r84, %r67;
	sub.s32 	%r69, %r67, %r68;
	cvt.s64.s32 	%rd23, %r64;
	add.s64 	%rd24, %rd1, %rd23;
	ld.global.u8 	%r70, [%rd24];
	shr.u32 	%r71, %r70, %r69;
	mov.b32 	%r72, -1;
	shl.b32 	%r73, %r72, %r68;
	not.b32 	%r74, %r73;
	and.b32  	%r75, %r71, %r74;
	shl.b32 	%r76, %r85, %r68;
	or.b32  	%r85, %r75, %r76;
	add.s32 	%r80, %r68, %r80;
	sub.s32 	%r84, %r84, %r68;
	setp.gt.s32 	%p6, %r84, 0;
	@%p6 bra 	$L__BB5_9;
	cvt.u16.u32 	%rs4, %r85;
$L__BB5_11:
	add.s32 	%r77, %r79, %r2;
	cvt.s64.s32 	%rd25, %r77;
	add.s64 	%rd26, %rd2, %rd25;
	st.global.u8 	[%rd26], %rs4;
	add.s32 	%r79, %r79, 1;
	setp.lt.s32 	%p7, %r79, %r3;
	setp.lt.s32 	%p8, %r80, %r28;
	and.pred  	%p9, %p7, %p8;
	@%p9 bra 	$L__BB5_4;
$L__BB5_12:
	setp.ne.s32 	%p10, %r4, 0;
	@%p10 bra 	$L__BB5_14;
	cvta.to.global.u64 	%rd27, %rd7;
	atom.global.add.u32 	%r78, [%rd27], %r3;
$L__BB5_14:
	ret;

}


// ===== COMPILED SASS (sm_100) =====

	.target	sm_100

	.elftype	@"ET_EXEC"


//--------------------- .note.nv.tkinfo           --------------------------
	.section	.note.nv.tkinfo,"",@"SHT_NOTE"
	.sectionflags	@"SHF_NOTE_NV_TKINFO"
	.tkinfo
        /*0018*/ 	.word	0x00000002
        /*0030*/ 	.string	""
        /*0030*/ 	.string	"ptxas"
        /*0030*/ 	.string	"Cuda compilation tools, release 13.0, V13.0.88"
        /*0030*/ 	.string	"Build cuda_13.0.r13.0/compiler.36424714_0"
        /*0030*/ 	.string	"-arch sm_100 -m 64 "



//--------------------- .note.nv.cuinfo           --------------------------
	.section	.note.nv.cuinfo,"",@"SHT_NOTE"
	.sectionflags	@"SHF_NOTE_NV_CUINFO"
        /*0018*/ 	.short	0x0002
        /*001a*/ 	.short	0x0064
        /*001c*/ 	.short	0x0082
	.zero		2


//--------------------- .nv.info                  --------------------------
	.section	.nv.info,"",@"SHT_CUDA_INFO"
	.align	4


	//----- nvinfo : EIATTR_REGCOUNT
	.align		4
        /*0000*/ 	.byte	0x04, 0x2f
        /*0002*/ 	.short	(.L_2 - .L_1)
	.align		4
.L_1:
        /*0004*/ 	.word	index@(_Z31compressKernelBitPack_coalescedPKhiiPhPi)
        /*0008*/ 	.word	0x0000001c


	//----- nvinfo : EIATTR_FRAME_SIZE
	.align		4
.L_2:
        /*000c*/ 	.byte	0x04, 0x11
        /*000e*/ 	.short	(.L_4 - .L_3)
	.align		4
.L_3:
        /*0010*/ 	.word	index@(_Z31compressKernelBitPack_coalescedPKhiiPhPi)
        /*0014*/ 	.word	0x00000000


	//----- nvinfo : EIATTR_REGCOUNT
	.align		4
.L_4:
        /*0018*/ 	.byte	0x04, 0x2f
        /*001a*/ 	.short	(.L_6 - .L_5)
	.align		4
.L_5:
        /*001c*/ 	.word	index@(_Z34compressKernelBitPack_noncoalescedPKhiiPhPi)
        /*0020*/ 	.word	0x0000001e


	//----- nvinfo : EIATTR_FRAME_SIZE
	.align		4
.L_6:
        /*0024*/ 	.byte	0x04, 0x11
        /*0026*/ 	.short	(.L_8 - .L_7)
	.align		4
.L_7:
        /*0028*/ 	.word	index@($__internal_0_$__cuda_sm20_rem_u16)
        /*002c*/ 	.word	0x00000000


	//----- nvinfo : EIATTR_FRAME_SIZE
	.align		4
.L_8:
        /*0030*/ 	.byte	0x04, 0x11
        /*0032*/ 	.short	(.L_10 - .L_9)
	.align		4
.L_9:
        /*0034*/ 	.word	index@(_Z34compressKernelBitPack_noncoalescedPKhiiPhPi)
        /*0038*/ 	.word	0x00000000


	//----- nvinfo : EIATTR_REGCOUNT
	.align		4
.L_10:
        /*003c*/ 	.byte	0x04, 0x2f
        /*003e*/ 	.short	(.L_12 - .L_11)
	.align		4
.L_11:
        /*0040*/ 	.word	index@(_Z20computeOffsetsKernelPKiPii)
        /*0044*/ 	.word	0x00000010


	//----- nvinfo : EIATTR_FRAME_SIZE
	.align		4
.L_12:
        /*0048*/ 	.byte	0x04, 0x11
        /*004a*/ 	.short	(.L_14 - .L_13)
	.align		4
.L_13:
        /*004c*/ 	.word	index@(_Z20computeOffsetsKernelPKiPii)
        /*0050*/ 	.word	0x00000000


	//----- nvinfo : EIATTR_REGCOUNT
	.align		4
.L_14:
        /*0054*/ 	.byte	0x04, 0x2f
        /*0056*/ 	.short	(.L_16 - .L_15)
	.align		4
.L_15:
        /*0058*/ 	.word	index@(_Z30assembleKernelBitPack_parallelPKhPKiiPh)
        /*005c*/ 	.word	0x0000000c


	//----- nvinfo : EIATTR_FRAME_SIZE
	.align		4
.L_16:
        /*0060*/ 	.byte	0x04, 0x11
        /*0062*/ 	.short	(.L_18 - .L_17)
	.align		4
.L_17:
        /*0064*/ 	.word	index@(_Z30assembleKernelBitPack_parallelPKhPKiiPh)
        /*0068*/ 	.word	0x00000000


	//----- nvinfo : EIATTR_REGCOUNT
	.align		4
.L_18:
        /*006c*/ 	.byte	0x04, 0x2f
        /*006e*/ 	.short	(.L_20 - .L_19)
	.align		4
.L_19:
        /*0070*/ 	.word	index@(_Z28assembleKernelBitPack_serialPKhPKiiPh)
        /*0074*/ 	.word	0x0000001a


	//----- nvinfo : EIATTR_FRAME_SIZE
	.align		4
.L_20:
        /*0078*/ 	.byte	0x04, 0x11
        /*007a*/ 	.short	(.L_22 - .L_21)
	.align		4
.L_21:
        /*007c*/ 	.word	index@(_Z28assembleKernelBitPack_serialPKhPKiiPh)
        /*0080*/ 	.word	0x00000000


	//----- nvinfo : EIATTR_REGCOUNT
	.align		4
.L_22:
        /*0084*/ 	.byte	0x04, 0x2f
        /*0086*/ 	.short	(.L_24 - .L_23)
	.align		4
.L_23:
        /*0088*/ 	.word	index@(_Z23decompressKernelBitPackPKhPKiS2_iPhiPi)
        /*008c*/ 	.word	0x00000012


	//----- nvinfo : EIATTR_FRAME_SIZE
	.align		4
.L_24:
        /*0090*/ 	.byte	0x04, 0x11
        /*0092*/ 	.short	(.L_26 - .L_25)
	.align		4
.L_25:
        /*0094*/ 	.word	index@(_Z23decompressKernelBitPackPKhPKiS2_iPhiPi)
        /*0098*/ 	.word	0x00000000


	//----- nvinfo : EIATTR_MIN_STACK_SIZE
	.align		4
.L_26:
        /*009c*/ 	.byte	0x04, 0x12
        /*009e*/ 	.short	(.L_28 - .L_27)
	.align		4
.L_27:
        /*00a0*/ 	.word	index@(_Z23decompressKernelBitPackPKhPKiS2_iPhiPi)
        /*00a4*/ 	.word	0x00000000


	//----- nvinfo : EIATTR_MIN_STACK_SIZE
	.align		4
.L_28:
        /*00a8*/ 	.byte	0x04, 0x12
        /*00aa*/ 	.short	(.L_30 - .L_29)
	.align		4
.L_29:
        /*00ac*/ 	.word	index@(_Z28assembleKernelBitPack_serialPKhPKiiPh)
        /*00b0*/ 	.word	0x00000000


	//----- nvinfo : EIATTR_MIN_STACK_SIZE
	.align		4
.L_30:
        /*00b4*/ 	.byte	0x04, 0x12
        /*00b6*/ 	.short	(.L_32 - .L_31)
	.align		4
.L_31:
        /*00b8*/ 	.word	index@(_Z30assembleKernelBitPack_parallelPKhPKiiPh)
        /*00bc*/ 	.word	0x00000000


	//----- nvinfo : EIATTR_MIN_STACK_SIZE
	.align		4
.L_32:
        /*00c0*/ 	.byte	0x04, 0x12
        /*00c2*/ 	.short	(.L_34 - .L_33)
	.align		4
.L_33:
        /*00c4*/ 	.word	index@(_Z20computeOffsetsKernelPKiPii)
        /*00c8*/ 	.word	0x00000000


	//----- nvinfo : EIATTR_MIN_STACK_SIZE
	.align		4
.L_34:
        /*00cc*/ 	.byte	0x04, 0x12
        /*00ce*/ 	.short	(.L_36 - .L_35)
	.align		4
.L_35:
        /*00d0*/ 	.word	index@(_Z34compressKernelBitPack_noncoalescedPKhiiPhPi)
        /*00d4*/ 	.word	0x00000000


	//----- nvinfo : EIATTR_MIN_STACK_SIZE
	.align		4
.L_36:
        /*00d8*/ 	.byte	0x04, 0x12
        /*00da*/ 	.short	(.L_38 - .L_37)
	.align		4
.L_37:
        /*00dc*/ 	.word	index@(_Z31compressKernelBitPack_coalescedPKhiiPhPi)
        /*00e0*/ 	.word	0x00000000
.L_38:


//--------------------- .nv.compat                --------------------------
	.section	.nv.compat,"",@"SHT_CUDA_COMPAT_INFO"
	.align	4
        /*0000*/ 	.byte	0x02, 0x09, 0x00, 0x00, 0x02, 0x02, 0x01, 0x00, 0x02, 0x05, 0x05, 0x00, 0x03, 0x07, 0x01, 0x01
        /*0010*/ 	.byte	0x02, 0x03, 0x00, 0x00, 0x02, 0x06, 0x01, 0x00, 0x04, 0x0b, 0x08, 0x00, 0x01, 0x00, 0x00, 0x00
        /*0020*/ 	.byte	0x00, 0x00, 0x00, 0x00


//--------------------- .nv.info._Z23decompressKernelBitPackPKhPKiS2_iPhiPi --------------------------
	.section	.nv.info._Z23decompressKernelBitPackPKhPKiS2_iPhiPi,"",@"SHT_CUDA_INFO"
	.sectionflags	@""
	.align	4


	//----- nvinfo : EIATTR_CUDA_API_VERSION
	.align		4
        /*0000*/ 	.byte	0x04, 0x37
        /*0002*/ 	.short	(.L_40 - .L_39)
.L_39:
        /*0004*/ 	.word	0x00000082


	//----- nvinfo : EIATTR_KPARAM_INFO
	.align		4
.L_40:
        /*0008*/ 	.byte	0x04, 0x17
        /*000a*/ 	.short	(.L_42 - .L_41)
.L_41:
        /*000c*/ 	.word	0x00000000
        /*0010*/ 	.short	0x0006
        /*0012*/ 	.short	0x0030
        /*0014*/ 	.byte	0x00, 0xf5, 0x21, 0x00


	//----- nvinfo : EIATTR_KPARAM_INFO
	.align		4
.L_42:
        /*0018*/ 	.byte	0x04, 0x17
        /*001a*/ 	.short	(.L_44 - .L_43)
.L_43:
        /*001c*/ 	.word	0x00000000
        /*0020*/ 	.short	0x0005
        /*0022*/ 	.short	0x0028
        /*0024*/ 	.byte	0x00, 0xf0, 0x11, 0x00


	//----- nvinfo : EIATTR_KPARAM_INFO
	.align		4
.L_44:
        /*0028*/ 	.byte	0x04, 0x17
        /*002a*/ 	.short	(.L_46 - .L_45)
.L_45:
        /*002c*/ 	.word	0x00000000
        /*0030*/ 	.short	0x0004
        /*0032*/ 	.short	0x0020
        /*0034*/ 	.byte	0x00, 0xf5, 0x21, 0x00


	//----- nvinfo : EIATTR_KPARAM_INFO
	.align		4
.L_46:
        /*0038*/ 	.byte	0x04, 0x17
        /*003a*/ 	.short	(.L_48 - .L_47)
.L_47:
        /*003c*/ 	.word	0x00000000
        /*0040*/ 	.short	0x0003
        /*0042*/ 	.short	0x0018
        /*0044*/ 	.byte	0x00, 0xf0, 0x11, 0x00


	//----- nvinfo : EIATTR_KPARAM_INFO
	.align		4
.L_48:
        /*0048*/ 	.byte	0x04, 0x17
        /*004a*/ 	.short	(.L_50 - .L_49)
.L_49:
        /*004c*/ 	.word	0x00000000
        /*0050*/ 	.short	0x0002
        /*0052*/ 	.short	0x0010
        /*0054*/ 	.byte	0x00, 0xf5, 0x21, 0x00


	//----- nvinfo : EIATTR_KPARAM_INFO
	.align		4
.L_50:
        /*0058*/ 	.byte	0x04, 0x17
        /*005a*/ 	.short	(.L_52 - .L_51)
.L_51:
        /*005c*/ 	.word	0x00000000
        /*0060*/ 	.short	0x0001
        /*0062*/ 	.short	0x0008
        /*0064*/ 	.byte	0x00, 0xf5, 0x21, 0x00


	//----- nvinfo : EIATTR_KPARAM_INFO
	.align		4
.L_52:
        /*0068*/ 	.byte	0x04, 0x17
        /*006a*/ 	.short	(.L_54 - .L_53)
.L_53:
        /*006c*/ 	.word	0x00000000
        /*0070*/ 	.short	0x0000
        /*0072*/ 	.short	0x0000
        /*0074*/ 	.byte	0x00, 0xf5, 0x21, 0x00


	//----- nvinfo : EIATTR_SPARSE_MMA_MASK
	.align		4
.L_54:
        /*0078*/ 	.byte	0x03, 0x50
        /*007a*/ 	.short	0x0000


	//----- nvinfo : EIATTR_MAXREG_COUNT
	.align		4
        /*007c*/ 	.byte	0x03, 0x1b
        /*007e*/ 	.short	0x00ff


	//----- nvinfo : EIATTR_NUM_BARRIERS
	.align		4
        /*0080*/ 	.byte	0x02, 0x4c
        /*0082*/ 	.byte	0x01
	.zero		1


	//----- nvinfo : EIATTR_MERCURY_ISA_VERSION
	.align		4
        /*0084*/ 	.byte	0x03, 0x5f
        /*0086*/ 	.short	0x0101


	//----- nvinfo : EIATTR_VRC_CTA_INIT_COUNT
	.align		4
        /*0088*/ 	.byte	0x02, 0x4a
	.zero		1
	.zero		1


	//----- nvinfo : EIATTR_EXIT_INSTR_OFFSETS
	.align		4
        /*008c*/ 	.byte	0x04, 0x1c
        /*008e*/ 	.short	(.L_56 - .L_55)


	//   ....[0]....
.L_55:
        /*0090*/ 	.word	0x00000640


	//   ....[1]....
        /*0094*/ 	.word	0x00000670


	//----- nvinfo : EIATTR_CBANK_PARAM_SIZE
	.align		4
.L_56:
        /*0098*/ 	.byte	0x03, 0x19
        /*009a*/ 	.short	0x0038


	//----- nvinfo : EIATTR_PARAM_CBANK
	.align		4
        /*009c*/ 	.byte	0x04, 0x0a
        /*009e*/ 	.short	(.L_58 - .L_57)
	.align		4
.L_57:
        /*00a0*/ 	.word	index@(.nv.constant0._Z23decompressKernelBitPackPKhPKiS2_iPhiPi)
        /*00a4*/ 	.short	0x0380
        /*00a6*/ 	.short	0x0038


	//----- nvinfo : EIATTR_SW_WAR
	.align		4
.L_58:
        /*00a8*/ 	.byte	0x04, 0x36
        /*00aa*/ 	.short	(.L_60 - .L_59)
.L_59:
        /*00ac*/ 	.word	0x00000008
.L_60:


//--------------------- .nv.info._Z28assembleKernelBitPack_serialPKhPKiiPh --------------------------
	.section	.nv.info._Z28assembleKernelBitPack_serialPKhPKiiPh,"",@"SHT_CUDA_INFO"
	.sectionflags	@""
	.align	4


	//----- nvinfo : EIATTR_CUDA_API_VERSION
	.align		4
        /*0000*/ 	.byte	0x04, 0x37
        /*0002*/ 	.short	(.L_62 - .L_61)
.L_61:
        /*0004*/ 	.word	0x00000082


	//----- nvinfo : EIATTR_KPARAM_INFO
	.align		4
.L_62:
        /*0008*/ 	.byte	0x04, 0x17
        /*000a*/ 	.short	(.L_64 - .L_63)
.L_63:
        /*000c*/ 	.word	0x00000000
        /*0010*/ 	.short	0x0003
        /*0012*/ 	.short	0x0018
        /*0014*/ 	.byte	0x00, 0xf5, 0x21, 0x00


	//----- nvinfo : EIATTR_KPARAM_INFO
	.align		4
.L_64:
        /*0018*/ 	.byte	0x04, 0x17
        /*001a*/ 	.short	(.L_66 - .L_65)
.L_65:
        /*001c*/ 	.word	0x00000000
        /*0020*/ 	.short	0x0002
        /*0022*/ 	.short	0x0010
        /*0024*/ 	.byte	0x00, 0xf0, 0x11, 0x00


	//----- nvinfo : EIATTR_KPARAM_INFO
	.align		4
.L_66:
        /*0028*/ 	.byte	0x04, 0x17
        /*002a*/ 	.short	(.L_68 - .L_67)
.L_67:
        /*002c*/ 	.word	0x00000000
        /*0030*/ 	.short	0x0001
        /*0032*/ 	.short	0x0008
        /*0034*/ 	.byte	0x00, 0xf5, 0x21, 0x00


	//----- nvinfo : EIATTR_KPARAM_INFO
	.align		4
.L_68:
        /*0038*/ 	.byte	0x04, 0x17
        /*003a*/ 	.short	(.L_70 - .L_69)
.L_69:
        /*003c*/ 	.word	0x00000000
        /*0040*/ 	.short	0x0000
        /*0042*/ 	.short	0x0000
        /*0044*/ 	.byte	0x00, 0xf5, 0x21, 0x00


	//----- nvinfo : EIATTR_SPARSE_MMA_MASK
	.align		4
.L_70:
        /*0048*/ 	.byte	0x03, 0x50
        /*004a*/ 	.short	0x0000


	//----- nvinfo : EIATTR_MAXREG_COUNT
	.align		4
        /*004c*/ 	.byte	0x03, 0x1b
        /*004e*/ 	.short	0x00ff


	//----- nvinfo : EIATTR_MERCURY_ISA_VERSION
	.align		4
        /*0050*/ 	.byte	0x03, 0x5f
        /*0052*/ 	.short	0x0101


	//----- nvinfo : EIATTR_VRC_CTA_INIT_COUNT
	.align		4
        /*0054*/ 	.byte	0x02, 0x4a
	.zero		1
	.zero		1


	//----- nvinfo : EIATTR_EXIT_INSTR_OFFSETS
	.align		4
        /*0058*/ 	.byte	0x04, 0x1c
        /*005a*/ 	.short	(.L_72 - .L_71)


	//   ....[0]....
.L_71:
        /*005c*/ 	.word	0x00000060


	//   ....[1]....
        /*0060*/ 	.word	0x000009b0


	//----- nvinfo : EIATTR_CBANK_PARAM_SIZE
	.align		4
.L_72:
        /*0064*/ 	.byte	0x03, 0x19
        /*0066*/ 	.short	0x0020


	//----- nvinfo : EIATTR_PARAM_CBANK
	.align		4
        /*0068*/ 	.byte	0x04, 0x0a
        /*006a*/ 	.short	(.L_74 - .L_73)
	.align		4
.L_73:
        /*006c*/ 	.word	index@(.nv.constant0._Z28assembleKernelBitPack_serialPKhPKiiPh)
        /*0070*/ 	.short	0x0380
        /*0072*/ 	.short	0x0020


	//----- nvinfo : EIATTR_SW_WAR
	.align		4
.L_74:
        /*0074*/ 	.byte	0x04, 0x36
        /*0076*/ 	.short	(.L_76 - .L_75)
.L_75:
        /*0078*/ 	.word	0x00000008
.L_76:


//--------------------- .nv.info._Z30assembleKernelBitPack_parallelPKhPKiiPh --------------------------
	.section	.nv.info._Z30assembleKernelBitPack_parallelPKhPKiiPh,"",@"SHT_CUDA_INFO"
	.sectionflags	@""
	.align	4


	//----- nvinfo : EIATTR_CUDA_API_VERSION
	.align		4
        /*0000*/ 	.byte	0x04, 0x37
        /*0002*/ 	.short	(.L_78 - .L_77)
.L_77:
        /*0004*/ 	.word	0x00000082


	//----- nvinfo : EIATTR_KPARAM_INFO
	.align		4
.L_78:
        /*0008*/ 	.byte	0x04, 0x17
        /*000a*/ 	.short	(.L_80 - .L_79)
.L_79:
        /*000c*/ 	.word	0x00000000
        /*0010*/ 	.short	0x0003
        /*0012*/ 	.short	0x0018
        /*0014*/ 	.byte	0x00, 0xf5, 0x21, 0x00


	//----- nvinfo : EIATTR_KPARAM_INFO
	.align		4
.L_80:
        /*0018*/ 	.byte	0x04, 0x17
        /*001a*/ 	.short	(.L_82 - .L_81)
.L_81:
        /*001c*/ 	.word	0x00000000
        /*0020*/ 	.short	0x0002
        /*0022*/ 	.short	0x0010
        /*0024*/ 	.byte	0x00, 0xf0, 0x11, 0x00


	//----- nvinfo : EIATTR_KPARAM_INFO
	.align		4
.L_82:
        /*0028*/ 	.byte	0x04, 0x17
        /*002a*/ 	.short	(.L_84 - .L_83)
.L_83:
        /*002c*/ 	.word	0x00000000
        /*0030*/ 	.short	0x0001
        /*0032*/ 	.short	0x0008
        /*0034*/ 	.byte	0x00, 0xf5, 0x21, 0x00


	//----- nvinfo : EIATTR_KPARAM_INFO
	.align		4
.L_84:
        /*0038*/ 	.byte	0x04, 0x17
        /*003a*/ 	.short	(.L_86 - .L_85)
.L_85:
        /*003c*/ 	.word	0x00000000
        /*0040*/ 	.short	0x0000
        /*0042*/ 	.short	0x0000
        /*0044*/ 	.byte	0x00, 0xf5, 0x21, 0x00


	//----- nvinfo : EIATTR_SPARSE_MMA_MASK
	.align		4
.L_86:
        /*0048*/ 	.byte	0x03, 0x50
        /*004a*/ 	.short	0x0000


	//----- nvinfo : EIATTR_MAXREG_COUNT
	.align		4
        /*004c*/ 	.byte	0x03, 0x1b
        /*004e*/ 	.short	0x00ff


	//----- nvinfo : EIATTR_MERCURY_ISA_VERSION
	.align		4
        /*0050*/ 	.byte	0x03, 0x5f
        /*0052*/ 	.short	0x0101


	//----- nvinfo : EIATTR_VRC_CTA_INIT_COUNT
	.align		4
        /*0054*/ 	.byte	0x02, 0x4a
	.zero		1
	.zero		1


	//----- nvinfo : EIATTR_EXIT_INSTR_OFFSETS
	.align		4
        /*0058*/ 	.byte	0x04, 0x1c
        /*005a*/ 	.short	(.L_88 - .L_87)


	//   ....[0]....
.L_87:
        /*005c*/ 	.word	0x00000040


	//   ....[1]....
        /*0060*/ 	.word	0x000000d0


	//   ....[2]....
        /*0064*/ 	.word	0x000001d0


	//----- nvinfo : EIATTR_CRS_STACK_SIZE
	.align		4
.L_88:
        /*0068*/ 	.byte	0x04, 0x1e
        /*006a*/ 	.short	(.L_90 - .L_89)
.L_89:
        /*006c*/ 	.word	0x00000000


	//----- nvinfo : EIATTR_CBANK_PARAM_SIZE
	.align		4
.L_90:
        /*0070*/ 	.byte	0x03, 0x19
        /*0072*/ 	.short	0x0020


	//----- nvinfo : EIATTR_PARAM_CBANK
	.align		4
        /*0074*/ 	.byte	0x04, 0x0a
        /*0076*/ 	.short	(.L_92 - .L_91)
	.align		4
.L_91:
        /*0078*/ 	.word	index@(.nv.constant0._Z30assembleKernelBitPack_parallelPKhPKiiPh)
        /*007c*/ 	.short	0x0380
        /*007e*/ 	.short	0x0020


	//----- nvinfo : EIATTR_SW_WAR
	.align		4
.L_92:
        /*0080*/ 	.byte	0x04, 0x36
        /*0082*/ 	.short	(.L_94 - .L_93)
.L_93:
        /*0084*/ 	.word	0x00000008
.L_94:


//--------------------- .nv.info._Z20computeOffsetsKernelPKiPii --------------------------
	.section	.nv.info._Z20computeOffsetsKernelPKiPii,"",@"SHT_CUDA_INFO"
	.sectionflags	@""
	.align	4


	//----- nvinfo : EIATTR_CUDA_API_VERSION
	.align		4
        /*0000*/ 	.byte	0x04, 0x37
        /*0002*/ 	.short	(.L_96 - .L_95)
.L_95:
        /*0004*/ 	.word	0x00000082


	//----- nvinfo : EIATTR_KPARAM_INFO
	.align		4
.L_96:
        /*0008*/ 	.byte	0x04, 0x17
        /*000a*/ 	.short	(.L_98 - .L_97)
.L_97:
        /*000c*/ 	.word	0x00000000
        /*0010*/ 	.short	0x0002
        /*0012*/ 	.short	0x0010
        /*0014*/ 	.byte	0x00, 0xf0, 0x11, 0x00


	//----- nvinfo : EIATTR_KPARAM_INFO
	.align		4
.L_98:
        /*0018*/ 	.byte	0x04, 0x17
        /*001a*/ 	.short	(.L_100 - .L_99)
.L_99:
        /*001c*/ 	.word	0x00000000
        /*0020*/ 	.short	0x0001
        /*0022*/ 	.short	0x0008
        /*0024*/ 	.byte	0x00, 0xf5, 0x21, 0x00


	//----- nvinfo : EIATTR_KPARAM_INFO
	.align		4
.L_100:
        /*0028*/ 	.byte	0x04, 0x17
        /*002a*/ 	.short	(.L_102 - .L_101)
.L_101:
        /*002c*/ 	.word	0x00000000
        /*0030*/ 	.short	0x0000
        /*0032*/ 	.short	0x0000
        /*0034*/ 	.byte	0x00, 0xf5, 0x21, 0x00


	//----- nvinfo : EIATTR_SPARSE_MMA_MASK
	.align		4
.L_102:
        /*0038*/ 	.byte	0x03, 0x50
        /*003a*/ 	.short	0x0000


	//----- nvinfo : EIATTR_MAXREG_COUNT
	.align		4
        /*003c*/ 	.byte	0x03, 0x1b
        /*003e*/ 	.short	0x00ff


	//----- nvinfo : EIATTR_MERCURY_ISA_VERSION
	.align		4
        /*0040*/ 	.byte	0x03, 0x5f
        /*0042*/ 	.short	0x0101


	//----- nvinfo : EIATTR_VRC_CTA_INIT_COUNT
	.align		4
        /*0044*/ 	.byte	0x02, 0x4a
	.zero		1
	.zero		1


	//----- nvinfo : EIATTR_EXIT_INSTR_OFFSETS
	.align		4
        /*0048*/ 	.byte	0x04, 0x1c
        /*004a*/ 	.short	(.L_104 - .L_103)


	//   ....[0]....
.L_103:
        /*004c*/ 	.word	0x00000040


	//   ....[1]....
        /*0050*/ 	.word	0x000000a0


	//   ....[2]....
        /*0054*/ 	.word	0x00000560


	//   ....[3]....
        /*0058*/ 	.word	0x00000780


	//   ....[4]....
        /*005c*/ 	.word	0x000008e0


	//   ....[5]....
        /*0060*/ 	.word	0x00000990


	//----- nvinfo : EIATTR_CBANK_PARAM_SIZE
	.align		4
.L_104:
        /*0064*/ 	.byte	0x03, 0x19
        /*0066*/ 	.short	0x0014


	//----- nvinfo : EIATTR_PARAM_CBANK
	.align		4
        /*0068*/ 	.byte	0x04, 0x0a
        /*006a*/ 	.short	(.L_106 - .L_105)
	.align		4
.L_105:
        /*006c*/ 	.word	index@(.nv.constant0._Z20computeOffsetsKernelPKiPii)
        /*0070*/ 	.short	0x0380
        /*0072*/ 	.short	0x0014


	//----- nvinfo : EIATTR_SW_WAR
	.align		4
.L_106:
        /*0074*/ 	.byte	0x04, 0x36
        /*0076*/ 	.short	(.L_108 - .L_107)
.L_107:
        /*0078*/ 	.word	0x00000008
.L_108:


//--------------------- .nv.info._Z34compressKernelBitPack_noncoalescedPKhiiPhPi --------------------------
	.section	.nv.info._Z34compressKernelBitPack_noncoalescedPKhiiPhPi,"",@"SHT_CUDA_INFO"
	.sectionflags	@""
	.align	4


	//----- nvinfo : EIATTR_CUDA_API_VERSION
	.align		4
        /*0000*/ 	.byte	0x04, 0x37
        /*0002*/ 	.short	(.L_110 - .L_109)
.L_109:
        /*0004*/ 	.word	0x00000082


	//----- nvinfo : EIATTR_KPARAM_INFO
	.align		4
.L_110:
        /*0008*/ 	.byte	0x04, 0x17
        /*000a*/ 	.short	(.L_112 - .L_111)
.L_111:
        /*000c*/ 	.word	0x00000000
        /*0010*/ 	.short	0x0004
        /*0012*/ 	.short	0x0018
        /*0014*/ 	.byte	0x00, 0xf5, 0x21, 0x00


	//----- nvinfo : EIATTR_KPARAM_INFO
	.align		4
.L_112:
        /*0018*/ 	.byte	0x04, 0x17
        /*001a*/ 	.short	(.L_114 - .L_113)
.L_113:
        /*001c*/ 	.word	0x00000000
        /*0020*/ 	.short	0x0003
        /*0022*/ 	.short	0x0010
        /*0024*/ 	.byte	0x00, 0xf5, 0x21, 0x00


	//----- nvinfo : EIATTR_KPARAM_INFO
	.align		4
.L_114:
        /*0028*/ 	.byte	0x04, 0x17
        /*002a*/ 	.short	(.L_116 - .L_115)
.L_115:
        /*002c*/ 	.word	0x00000000
        /*0030*/ 	.short	0x0002
        /*0032*/ 	.short	0x000c
        /*0034*/ 	.byte	0x00, 0xf0, 0x11, 0x00


	//----- nvinfo : EIATTR_KPARAM_INFO
	.align		4
.L_116:
        /*0038*/ 	.byte	0x04, 0x17
        /*003a*/ 	.short	(.L_118 - .L_117)
.L_117:
        /*003c*/ 	.word	0x00000000
        /*0040*/ 	.short	0x0001
        /*0042*/ 	.short	0x0008
        /*0044*/ 	.byte	0x00, 0xf0, 0x11, 0x00


	//----- nvinfo : EIATTR_KPARAM_INFO
	.align		4
.L_118:
        /*0048*/ 	.byte	0x04, 0x17
        /*004a*/ 	.short	(.L_120 - .L_119)
.L_119:
        /*004c*/ 	.word	0x00000000
        /*0050*/ 	.short	0x0000
        /*0052*/ 	.short	0x0000
        /*0054*/ 	.byte	0x00, 0xf5, 0x21, 0x00


	//----- nvinfo : EIATTR_SPARSE_MMA_MASK
	.align		4
.L_120:
        /*0058*/ 	.byte	0x03, 0x50
        /*005a*/ 	.short	0x0000


	//----- nvinfo : EIATTR_MAXREG_COUNT
	.align		4
        /*005c*/ 	.byte	0x03, 0x1b
        /*005e*/ 	.short	0x00ff


	//----- nvinfo : EIATTR_NUM_BARRIERS
	.align		4
        /*0060*/ 	.byte	0x02, 0x4c
        /*0062*/ 	.byte	0x01
	.zero		1


	//----- nvinfo : EIATTR_MERCURY_ISA_VERSION
	.align		4
        /*0064*/ 	.byte	0x03, 0x5f
        /*0066*/ 	.short	0x0101


	//----- nvinfo : EIATTR_VRC_CTA_INIT_COUNT
	.align		4
        /*0068*/ 	.byte	0x02, 0x4a
	.zero		1
	.zero		1


	//----- nvinfo : EIATTR_EXIT_INSTR_OFFSETS
	.align		4
        /*006c*/ 	.byte	0x04, 0x1c
        /*006e*/ 	.short	(.L_122 - .L_121)


	//   ....[0]....
.L_121:
        /*0070*/ 	.word	0x000017f0


	//   ....[1]....
        /*0074*/ 	.word	0x00001ae0


	//   ....[2]....
        /*0078*/ 	.word	0x00002240


	//----- nvinfo : EIATTR_CRS_STACK_SIZE
	.align		4
.L_122:
        /*007c*/ 	.byte	0x04, 0x1e
        /*007e*/ 	.short	(.L_124 - .L_123)
.L_123:
        /*0080*/ 	.word	0x00000000


	//----- nvinfo : EIATTR_CBANK_PARAM_SIZE
	.align		4
.L_124:
        /*0084*/ 	.byte	0x03, 0x19
        /*0086*/ 	.short	0x0020


	//----- nvinfo : EIATTR_PARAM_CBANK
	.align		4
        /*0088*/ 	.byte	0x04, 0x0a
        /*008a*/ 	.short	(.L_126 - .L_125)
	.align		4
.L_125:
        /*008c*/ 	.word	index@(.nv.constant0._Z34compressKernelBitPack_noncoalescedPKhiiPhPi)
        /*0090*/ 	.short	0x0380
        /*0092*/ 	.short	0x0020


	//----- nvinfo : EIATTR_SW_WAR
	.align		4
.L_126:
        /*0094*/ 	.byte	0x04, 0x36
        /*0096*/ 	.short	(.L_128 - .L_127)
.L_127:
        /*0098*/ 	.word	0x00000008
.L_128:


//--------------------- .nv.info._Z31compressKernelBitPack_coalescedPKhiiPhPi --------------------------
	.section	.nv.info._Z31compressKernelBitPack_coalescedPKhiiPhPi,"",@"SHT_CUDA_INFO"
	.sectionflags	@""
	.align	4


	//----- nvinfo : EIATTR_CUDA_API_VERSION
	.align		4
        /*0000*/ 	.byte	0x04, 0x37
        /*0002*/ 	.short	(.L_130 - .L_129)
.L_129:
        /*0004*/ 	.word	0x00000082


	//----- nvinfo : EIATTR_KPARAM_INFO
	.align		4
.L_130:
        /*0008*/ 	.byte	0x04, 0x17
        /*000a*/ 	.short	(.L_132 - .L_131)
.L_131:
        /*000c*/ 	.word	0x00000000
        /*0010*/ 	.short	0x0004
        /*0012*/ 	.short	0x0018
        /*0014*/ 	.byte	0x00, 0xf5, 0x21, 0x00


	//----- nvinfo : EIATTR_KPARAM_INFO
	.align		4
.L_132:
        /*0018*/ 	.byte	0x04, 0x17
        /*001a*/ 	.short	(.L_134 - .L_133)
.L_133:
        /*001c*/ 	.word	0x00000000
        /*0020*/ 	.short	0x0003
        /*0022*/ 	.short	0x0010
        /*0024*/ 	.byte	0x00, 0xf5, 0x21, 0x00


	//----- nvinfo : EIATTR_KPARAM_INFO
	.align		4
.L_134:
        /*0028*/ 	.byte	0x04, 0x17
        /*002a*/ 	.short	(.L_136 - .L_135)
.L_135:
        /*002c*/ 	.word	0x00000000
        /*0030*/ 	.short	0x0002
        /*0032*/ 	.short	0x000c
        /*0034*/ 	.byte	0x00, 0xf0, 0x11, 0x00


	//----- nvinfo : EIATTR_KPARAM_INFO
	.align		4
.L_136:
        /*0038*/ 	.byte	0x04, 0x17
        /*003a*/ 	.short	(.L_138 - .L_137)
.L_137:
        /*003c*/ 	.word	0x00000000
        /*0040*/ 	.short	0x0001
        /*0042*/ 	.short	0x0008
        /*0044*/ 	.byte	0x00, 0xf0, 0x11, 0x00


	//----- nvinfo : EIATTR_KPARAM_INFO
	.align		4
.L_138:
        /*0048*/ 	.byte	0x04, 0x17
        /*004a*/ 	.short	(.L_140 - .L_139)
.L_139:
        /*004c*/ 	.word	0x00000000
        /*0050*/ 	.short	0x0000
        /*0052*/ 	.short	0x0000
        /*0054*/ 	.byte	0x00, 0xf5, 0x21, 0x00


	//----- nvinfo : EIATTR_SPARSE_MMA_MASK
	.align		4
.L_140:
        /*0058*/ 	.byte	0x03, 0x50
        /*005a*/ 	.short	0x0000


	//----- nvinfo : EIATTR_MAXREG_COUNT
	.align		4
        /*005c*/ 	.byte	0x03, 0x1b
        /*005e*/ 	.short	0x00ff


	//----- nvinfo : EIATTR_NUM_BARRIERS
	.align		4
        /*0060*/ 	.byte	0x02, 0x4c
        /*0062*/ 	.byte	0x01
	.zero		1


	//----- nvinfo : EIATTR_MERCURY_ISA_VERSION
	.align		4
        /*0064*/ 	.byte	0x03, 0x5f
        /*0066*/ 	.short	0x0101


	//----- nvinfo : EIATTR_VRC_CTA_INIT_COUNT
	.align		4
        /*0068*/ 	.byte	0x02, 0x4a
	.zero		1
	.zero		1


	//----- nvinfo : EIATTR_EXIT_INSTR_OFFSETS
	.align		4
        /*006c*/ 	.byte	0x04, 0x1c
        /*006e*/ 	.short	(.L_142 - .L_141)


	//   ....[0]....
.L_141:
        /*0070*/ 	.word	0x00000d10


	//   ....[1]....
        /*0074*/ 	.word	0x00001000


	//   ....[2]....
        /*0078*/ 	.word	0x00001760


	//----- nvinfo : EIATTR_CRS_STACK_SIZE
	.align		4
.L_142:
        /*007c*/ 	.byte	0x04, 0x1e
        /*007e*/ 	.short	(.L_144 - .L_143)
.L_143:
        /*0080*/ 	.word	0x00000000


	//----- nvinfo : EIATTR_CBANK_PARAM_SIZE
	.align		4
.L_144:
        /*0084*/ 	.byte	0x03, 0x19
        /*0086*/ 	.short	0x0020


	//----- nvinfo : EIATTR_PARAM_CBANK
	.align		4
        /*0088*/ 	.byte	0x04, 0x0a
        /*008a*/ 	.short	(.L_146 - .L_145)
	.align		4
.L_145:
        /*008c*/ 	.word	index@(.nv.constant0._Z31compressKernelBitPack_coalescedPKhiiPhPi)
        /*0090*/ 	.short	0x0380
        /*0092*/ 	.short	0x0020


	//----- nvinfo : EIATTR_SW_WAR
	.align		4
.L_146:
        /*0094*/ 	.byte	0x04, 0x36
        /*0096*/ 	.short	(.L_148 - .L_147)
.L_147:
        /*0098*/ 	.word	0x00000008
.L_148:


//--------------------- .nv.callgraph             --------------------------
	.section	.nv.callgraph,"",@"SHT_CUDA_CALLGRAPH"
	.align	4
	.sectionentsize	8
	.align		4
        /*0000*/ 	.word	0x00000000
	.align		4
        /*0004*/ 	.word	0xffffffff
	.align		4
        /*0008*/ 	.word	0x00000000
	.align		4
        /*000c*/ 	.word	0xfffffffe
	.align		4
        /*0010*/ 	.word	0x00000000
	.align		4
        /*0014*/ 	.word	0xfffffffd
	.align		4
        /*0018*/ 	.word	0x00000000
	.align		4
        /*001c*/ 	.word	0xfffffffc


//--------------------- .nv.constant3             --------------------------
	.section	.nv.constant3,"a",@progbits
.nv.constant3:
	.type		d_dictionary,@object
	.size		d_dictionary,(.L_0 - d_dictionary)
d_dictionary:
        /*0000*/ 	.byte	0x20, 0x65, 0x74, 0x61, 0x6f, 0x69, 0x6e, 0x73, 0x72, 0x68, 0x6c, 0x64, 0x75, 0x63, 0x6d, 0x66
.L_0:


//--------------------- .text._Z23decompressKernelBitPackPKhPKiS2_iPhiPi --------------------------
	.section	.text._Z23decompressKernelBitPackPKhPKiS2_iPhiPi,"ax",@progbits
	.align	128
        .global         _Z23decompressKernelBitPackPKhPKiS2_iPhiPi
        .type           _Z23decompressKernelBitPackPKhPKiS2_iPhiPi,@function
        .size           _Z23decompressKernelBitPackPKhPKiS2_iPhiPi,(.L_x_58 - _Z23decompressKernelBitPackPKhPKiS2_iPhiPi)
        .other          _Z23decompressKernelBitPackPKhPKiS2_iPhiPi,@"STO_CUDA_ENTRY STV_DEFAULT"
_Z23decompressKernelBitPackPKhPKiS2_iPhiPi:
.text._Z23decompressKernelBitPackPKhPKiS2_iPhiPi:
[----:B------:R-:W-:Y:S01]  /*0000*/  LDC R1, c[0x0][0x37c] ;  /* 0x0000df00ff017b82 */ /* 0x000fe20000000800 */
[----:B------:R-:W0:Y:S01]  /*0010*/  S2R R10, SR_TID.X ;  /* 0x00000000000a7919 */ /* 0x000e220000002100 */
[----:B------:R-:W1:Y:S01]  /*0020*/  LDCU.64 UR6, c[0x0][0x358] ;  /* 0x00006b00ff0677ac */ /* 0x000e620008000a00 */
[----:B------:R-:W2:Y:S05]  /*0030*/  S2R R0, SR_CTAID.X ;  /* 0x0000000000007919 */ /* 0x000eaa0000002500 */
[----:B------:R-:W3:Y:S01]  /*0040*/  S2UR UR5, SR_CgaCtaId ;  /* 0x00000000000579c3 */ /* 0x000ee20000008800 */
[----:B------:R-:W-:-:S07]  /*0050*/  UMOV UR4, 0x400 ;  /* 0x0000040000047882 */ /* 0x000fce0000000000 */
[----:B------:R-:W4:Y:S08]  /*0060*/  LDC.64 R6, c[0x0][0x390] ;  /* 0x0000e400ff067b82 */ /* 0x000f300000000a00 */
[----:B------:R-:W5:Y:S08]  /*0070*/  LDC R8, c[0x0][0x398] ;  /* 0x0000e600ff087b82 */ /* 0x000f700000000800 */
[----:B------:R-:W5:Y:S01]  /*0080*/  LDC.64 R12, c[0x0][0x380] ;  /* 0x0000e000ff0c7b82 */ /* 0x000f620000000a00 */
[----:B0-----:R-:W-:-:S13]  /*0090*/  ISETP.NE.AND P0, PT, R10, RZ, PT ;  /* 0x000000ff0a00720c */ /* 0x001fda0003f05270 */
[----:B------:R-:W2:Y:S02]  /*00a0*/  @!P0 LDC.64 R4, c[0x0][0x388] ;  /* 0x0000e200ff048b82 */ /* 0x000ea40000000a00 */
[----:B--2---:R-:W-:-:S06]  /*00b0*/  @!P0 IMAD.WIDE.U32 R4, R0, 0x4, R4 ;  /* 0x0000000400048825 */ /* 0x004fcc00078e0004 */
[----:B-1----:R-:W2:Y:S01]  /*00c0*/  @!P0 LDG.E R4, desc[UR6][R4.64] ;  /* 0x0000000604048981 */ /* 0x002ea2000c1e1900 */
[----:B---3--:R-:W-:Y:S01]  /*00d0*/  ULEA UR4, UR5, UR4, 0x18 ;  /* 0x0000000405047291 */ /* 0x008fe2000f8ec0ff */
[----:B----4-:R-:W-:-:S08]  /*00e0*/  IMAD.WIDE.U32 R6, R0, 0x4, R6 ;  /* 0x0000000400067825 */ /* 0x010fd000078e0006 */
[----:B--2---:R-:W-:Y:S01]  /*00f0*/  @!P0 STS [UR4], R4 ;  /* 0x00000004ff008988 */ /* 0x004fe20008000804 */
[----:B------:R-:W-:Y:S06]  /*0100*/  BAR.SYNC.DEFER_BLOCKING 0x0 ;  /* 0x0000000000007b1d */ /* 0x000fec0000010000 */
[----:B------:R-:W2:Y:S01]  /*0110*/  LDG.E R6, desc[UR6][R6.64] ;  /* 0x0000000606067981 */ /* 0x000ea2000c1e1900 */
[----:B-----5:R-:W-:Y:S02]  /*0120*/  IMAD R3, R0, R8, R8 ;  /* 0x0000000800037224 */ /* 0x020fe400078e0208 */
[----:B------:R-:W-:Y:S01]  /*0130*/  IMAD.MOV R5, RZ, RZ, -R0 ;  /* 0x000000ffff057224 */ /* 0x000fe200078e0a00 */
[----:B------:R-:W0:Y:S01]  /*0140*/  LDS R2, [UR4] ;  /* 0x00000004ff027984 */ /* 0x000e220008000800 */
[----:B------:R-:W1:Y:S02]  /*0150*/  LDCU UR4, c[0x0][0x3a8] ;  /* 0x00007500ff0477ac */ /* 0x000e640008000800 */
[----:B-1----:R-:W-:-:S05]  /*0160*/  VIMNMX R3, PT, PT, R3, UR4, PT ;  /* 0x0000000403037c48 */ /* 0x002fca000bfe0100 */
[----:B------:R-:W-:-:S05]  /*0170*/  IMAD R3, R8, R5, R3 ;  /* 0x0000000508037224 */ /* 0x000fca00078e0203 */
[----:B0-----:R-:W-:-:S04]  /*0180*/  VIMNMX R5, PT, PT, R3, R2, PT ;  /* 0x0000000203057248 */ /* 0x001fc80003fe0100 */
[----:B------:R-:W-:Y:S02]  /*0190*/  ISETP.GE.AND P0, PT, R5, 0x1, PT ;  /* 0x000000010500780c */ /* 0x000fe40003f06270 */
[----:B--2---:R-:W-:-:S04]  /*01a0*/  IADD3 R4, P1, PT, R6, R12, RZ ;  /* 0x0000000c06047210 */ /* 0x004fc80007f3e0ff */
[----:B------:R-:W-:-:S07]  /*01b0*/  LEA.HI.X.SX32 R6, R6, R13, 0x1, P1 ;  /* 0x0000000d06067211 */ /* 0x000fce00008f0eff */
[----:B------:R-:W-:Y:S05]  /*01c0*/  @!P0 BRA `(.L_x_0) ;  /* 0x0000000400188947 */ /* 0x000fea0003800000 */
[----:B------:R-:W-:Y:S01]  /*01d0*/  IMAD.MOV.U32 R5, RZ, RZ, RZ ;  /* 0x000000ffff057224 */ /* 0x000fe200078e00ff */
[----:B------:R-:W-:-:S06]  /*01e0*/  UMOV UR4, URZ ;  /* 0x000000ff00047c82 */ /* 0x000fcc0008000000 */
.L_x_5:
[----:B0-----:R-:W-:-:S04]  /*01f0*/  SHF.R.S32.HI R8, RZ, 0x1f, R5 ;  /* 0x0000001fff087819 */ /* 0x001fc80000011405 */
[----:B------:R-:W-:-:S04]  /*0200*/  LEA.HI R7, R8, R5, RZ, 0x3 ;  /* 0x0000000508077211 */ /* 0x000fc800078f18ff */
[----:B------:R-:W-:-:S04]  /*0210*/  SHF.R.S32.HI R9, RZ, 0x3, R7 ;  /* 0x00000003ff097819 */ /* 0x000fc80000011407 */
[----:B------:R-:W-:-:S04]  /*0220*/  IADD3 R8, P0, PT, R9, R4, RZ ;  /* 0x0000000409087210 */ /* 0x000fc80007f1e0ff */
[----:B------:R-:W-:-:S05]  /*0230*/  LEA.HI.X.SX32 R9, R9, R6, 0x1, P0 ;  /* 0x0000000609097211 */ /* 0x000fca00000f0eff */
[----:B------:R-:W2:Y:S01]  /*0240*/  LDG.E.U8 R8, desc[UR6][R8.64] ;  /* 0x0000000608087981 */ /* 0x000ea2000c1e1100 */
[----:B------:R-:W-:-:S04]  /*0250*/  LOP3.LUT R12, R7, 0xfffffff8, RZ, 0xc0, !PT ;  /* 0xfffffff8070c7812 */ /* 0x000fc800078ec0ff */
[----:B------:R-:W-:Y:S01]  /*0260*/  IADD3 R7, PT, PT, R12, 0x7, -R5 ;  /* 0x000000070c077810 */ /* 0x000fe20007ffe805 */
[----:B------:R-:W-:-:S03]  /*0270*/  VIADD R5, R5, 0x1 ;  /* 0x0000000105057836 */ /* 0x000fc60000000000 */
[----:B--2---:R-:W-:-:S04]  /*0280*/  SHF.R.U32.HI R7, RZ, R7, R8 ;  /* 0x00000007ff077219 */ /* 0x004fc80000011608 */
[----:B------:R-:W-:-:S04]  /*0290*/  LOP3.LUT R7, R7, 0x1, RZ, 0xc0, !PT ;  /* 0x0000000107077812 */ /* 0x000fc800078ec0ff */
[----:B------:R-:W-:-:S13]  /*02a0*/  ISETP.NE.U32.AND P0, PT, R7, 0x1, PT ;  /* 0x000000010700780c */ /* 0x000fda0003f05070 */
[----:B------:R-:W-:Y:S05]  /*02b0*/  @P0 BRA `(.L_x_1) ;  /* 0x0000000000600947 */ /* 0x000fea0003800000 */
[----:B------:R-:W-:Y:S02]  /*02c0*/  IMAD.MOV.U32 R7, RZ, RZ, RZ ;  /* 0x000000ffff077224 */ /* 0x000fe400078e00ff */
[----:B------:R-:W-:-:S07]  /*02d0*/  IMAD.MOV.U32 R11, RZ, RZ, 0x4 ;  /* 0x00000004ff0b7424 */ /* 0x000fce00078e00ff */
.L_x_2:
[----:B------:R-:W-:-:S04]  /*02e0*/  SHF.R.S32.HI R8, RZ, 0x1f, R5 ;  /* 0x0000001fff087819 */ /* 0x000fc80000011405 */
[----:B------:R-:W-:-:S04]  /*02f0*/  LEA.HI R12, R8, R5, RZ, 0x3 ;  /* 0x00000005080c7211 */ /* 0x000fc800078f18ff */
[----:B------:R-:W-:-:S04]  /*0300*/  SHF.R.S32.HI R9, RZ, 0x3, R12 ;  /* 0x00000003ff097819 */ /* 0x000fc8000001140c */
[----:B------:R-:W-:-:S04]  /*0310*/  IADD3 R8, P0, PT, R9, R4, RZ ;  /* 0x0000000409087210 */ /* 0x000fc80007f1e0ff */
[----:B------:R-:W-:-:S06]  /*0320*/  LEA.HI.X.SX32 R9, R9, R6, 0x1, P0 ;  /* 0x0000000609097211 */ /* 0x000fcc00000f0eff */
[----:B------:R-:W2:Y:S01]  /*0330*/  LDG.E.U8 R9, desc[UR6][R8.64] ;  /* 0x0000000608097981 */ /* 0x000ea2000c1e1100 */
[----:B------:R-:W-:Y:S01]  /*0340*/  LOP3.LUT R12, R12, 0xfffffff8, RZ, 0xc0, !PT ;  /* 0xfffffff80c0c7812 */ /* 0x000fe200078ec0ff */
[----:B------:R-:W-:-:S03]  /*0350*/  IMAD.MOV.U32 R15, RZ, RZ, -0x1 ;  /* 0xffffffffff0f7424 */ /* 0x000fc600078e00ff */
[----:B------:R-:W-:-:S04]  /*0360*/  IADD3 R12, PT, PT, R12, 0x8, -R5 ;  /* 0x000000080c0c7810 */ /* 0x000fc80007ffe805 */
[----:B------:R-:W-:-:S04]  /*0370*/  VIMNMX.U32 R14, PT, PT, R12, R11, PT ;  /* 0x0000000b0c0e7248 */ /* 0x000fc80003fe0000 */
[-C--:B------:R-:W-:Y:S01]  /*0380*/  SHF.L.U32 R13, R7, R14.reuse, RZ ;  /* 0x0000000e070d7219 */ /* 0x080fe200000006ff */
[--C-:B------:R-:W-:Y:S01]  /*0390*/  IMAD.IADD R11, R11, 0x1, -R14.reuse ;  /* 0x000000010b0b7824 */ /* 0x100fe200078e0a0e */
[----:B------:R-:W-:Y:S01]  /*03a0*/  SHF.L.U32 R7, R15, R14, RZ ;  /* 0x0000000e0f077219 */ /* 0x000fe200000006ff */
[----:B------:R-:W-:Y:S02]  /*03b0*/  IMAD.IADD R12, R12, 0x1, -R14 ;  /* 0x000000010c0c7824 */ /* 0x000fe400078e0a0e */
[----:B------:R-:W-:Y:S01]  /*03c0*/  IMAD.IADD R5, R14, 0x1, R5 ;  /* 0x000000010e057824 */ /* 0x000fe200078e0205 */
[----:B------:R-:W-:Y:S02]  /*03d0*/  ISETP.GT.AND P0, PT, R11, RZ, PT ;  /* 0x000000ff0b00720c */ /* 0x000fe40003f04270 */
[----:B--2---:R-:W-:-:S04]  /*03e0*/  SHF.R.U32.HI R12, RZ, R12, R9 ;  /* 0x0000000cff0c7219 */ /* 0x004fc80000011609 */
[----:B------:R-:W-:-:S07]  /*03f0*/  LOP3.LUT R7, R13, R12, R7, 0xf4, !PT ;  /* 0x0000000c0d077212 */ /* 0x000fce00078ef407 */
[----:B------:R-:W-:Y:S05]  /*0400*/  @P0 BRA `(.L_x_2) ;  /* 0xfffffffc00b40947 */ /* 0x000fea000383ffff */
[----:B------:R-:W0:Y:S02]  /*0410*/  LDC.U8 R7, c[0x3][R7] ;  /* 0x00c0000007077b82 */ /* 0x000e240000000000 */
[----:B0-----:R-:W-:Y:S01]  /*0420*/  PRMT R11, R7, 0x7610, R11 ;  /* 0x00007610070b7816 */ /* 0x001fe2000000000b */
[----:B------:R-:W-:Y:S06]  /*0430*/  BRA `(.L_x_3) ;  /* 0x0000000000547947 */ /* 0x000fec0003800000 */
.L_x_1:
[----:B------:R-:W-:Y:S02]  /*0440*/  IMAD.MOV.U32 R11, RZ, RZ, RZ ;  /* 0x000000ffff0b7224 */ /* 0x000fe400078e00ff */
[----:B------:R-:W-:-:S07]  /*0450*/  IMAD.MOV.U32 R7, RZ, RZ, 0x8 ;  /* 0x00000008ff077424 */ /* 0x000fce00078e00ff */
.L_x_4:
[----:B------:R-:W-:-:S04]  /*0460*/  SHF.R.S32.HI R8, RZ, 0x1f, R5 ;  /* 0x0000001fff087819 */ /* 0x000fc80000011405 */
[----:B------:R-:W-:-:S04]  /*0470*/  LEA.HI R12, R8, R5, RZ, 0x3 ;  /* 0x00000005080c7211 */ /* 0x000fc800078f18ff */
[----:B------:R-:W-:-:S04]  /*0480*/  SHF.R.S32.HI R9, RZ, 0x3, R12 ;  /* 0x00000003ff097819 */ /* 0x000fc8000001140c */
[----:B------:R-:W-:-:S04]  /*0490*/  IADD3 R8, P0, PT, R9, R4, RZ ;  /* 0x0000000409087210 */ /* 0x000fc80007f1e0ff */
[----:B------:R-:W-:-:S05]  /*04a0*/  LEA.HI.X.SX32 R9, R9, R6, 0x1, P0 ;  /* 0x0000000609097211 */ /* 0x000fca00000f0eff */
        /* <DEDUP_REMOVED lines=14> */
.L_x_3:
[----:B------:R-:W0:Y:S01]  /*0590*/  LDC R7, c[0x0][0x398] ;  /* 0x0000e600ff077b82 */ /* 0x000e220000000800 */
[----:B------:R-:W-:-:S07]  /*05a0*/  ISETP.LT.AND P1, PT, R5, R2, PT ;  /* 0x000000020500720c */ /* 0x000fce0003f21270 */
[----:B------:R-:W1:Y:S01]  /*05b0*/  LDC.64 R8, c[0x0][0x3a0] ;  /* 0x0000e800ff087b82 */ /* 0x000e620000000a00 */
[----:B0-----:R-:W-:Y:S01]  /*05c0*/  IMAD R7, R0, R7, UR4 ;  /* 0x0000000400077e24 */ /* 0x001fe2000f8e0207 */
[----:B------:R-:W-:-:S04]  /*05d0*/  UIADD3 UR4, UPT, UPT, UR4, 0x1, URZ ;  /* 0x0000000104047890 */ /* 0x000fc8000fffe0ff */
[----:B-1----:R-:W-:-:S04]  /*05e0*/  IADD3 R8, P0, PT, R7, R8, RZ ;  /* 0x0000000807087210 */ /* 0x002fc80007f1e0ff */
[----:B------:R-:W-:Y:S02]  /*05f0*/  LEA.HI.X.SX32 R9, R7, R9, 0x1, P0 ;  /* 0x0000000907097211 */ /* 0x000fe400000f0eff */
[----:B------:R-:W-:-:S03]  /*0600*/  ISETP.LE.AND P0, PT, R3, UR4, PT ;  /* 0x0000000403007c0c */ /* 0x000fc6000bf03270 */
[----:B------:R0:W-:Y:S10]  /*0610*/  STG.E.U8 desc[UR6][R8.64], R11 ;  /* 0x0000000b08007986 */ /* 0x0001f4000c101106 */
[----:B------:R-:W-:Y:S05]  /*0620*/  @!P0 BRA P1, `(.L_x_5) ;  /* 0xfffffff800f08947 */ /* 0x000fea000083ffff */
.L_x_0:
[----:B------:R-:W-:-:S13]  /*0630*/  ISETP.NE.AND P0, PT, R10, RZ, PT ;  /* 0x000000ff0a00720c */ /* 0x000fda0003f05270 */
[----:B------:R-:W-:Y:S05]  /*0640*/  @P0 EXIT ;  /* 0x000000000000094d */ /* 0x000fea0003800000 */
[----:B------:R-:W1:Y:S02]  /*0650*/  LDC.64 R4, c[0x0][0x3b0] ;  /* 0x0000ec00ff047b82 */ /* 0x000e640000000a00 */
[----:B-1----:R-:W-:Y:S01]  /*0660*/  REDG.E.ADD.STRONG.GPU desc[UR6][R4.64], R3 ;  /* 0x000000030400798e */ /* 0x002fe2000c12e106 */
[----:B------:R-:W-:Y:S05]  /*0670*/  EXIT ;  /* 0x000000000000794d */ /* 0x000fea0003800000 */
.L_x_6:
[----:B------:R-:W-:-:S00]  /*0680*/  BRA `(.L_x_6) ;  /* 0xfffffffc00fc7947 */ /* 0x000fc0000383ffff */
[----:B------:R-:W-:-:S00]  /*0690*/  NOP ;  /* 0x0000000000007918 */ /* 0x000fc00000000000 */
        /* <DEDUP_REMOVED lines=14> */
.L_x_58:


//--------------------- .text._Z28assembleKernelBitPack_serialPKhPKiiPh --------------------------
	.section	.text._Z28assembleKernelBitPack_serialPKhPKiiPh,"ax",@progbits
	.align	128
        .global         _Z28assembleKernelBitPack_serialPKhPKiiPh
        .type           _Z28assembleKernelBitPack_serialPKhPKiiPh,@function
        .size           _Z28assembleKernelBitPack_serialPKhPKiiPh,(.L_x_59 - _Z28assembleKernelBitPack_serialPKhPKiiPh)
        .other          _Z28assembleKernelBitPack_serialPKhPKiiPh,@"STO_CUDA_ENTRY STV_DEFAULT"
_Z28assembleKernelBitPack_serialPKhPKiiPh:
.text._Z28assembleKernelBitPack_serialPKhPKiiPh:
[----:B------:R-:W-:Y:S01]  /*0000*/  LDC R1, c[0x0][0x37c] ;  /* 0x0000df00ff017b82 */ /* 0x000fe20000000800 */
[----:B------:R-:W0:Y:S07]  /*0010*/  S2R R0, SR_TID.X ;  /* 0x0000000000007919 */ /* 0x000e2e0000002100 */
[----:B------:R-:W0:Y:S08]  /*0020*/  S2UR UR4, SR_CTAID.X ;  /* 0x00000000000479c3 */ /* 0x000e300000002500 */
[----:B------:R-:W1:Y:S01]  /*0030*/  LDC R2, c[0x0][0x390] ;  /* 0x0000e400ff027b82 */ /* 0x000e620000000800 */
[----:B0-----:R-:W-:-:S04]  /*0040*/  LOP3.LUT P0, RZ, R0, UR4, RZ, 0xfc, !PT ;  /* 0x0000000400ff7c12 */ /* 0x001fc8000f80fcff */
[----:B-1----:R-:W-:-:S13]  /*0050*/  ISETP.LT.OR P0, PT, R2, 0x1, P0 ;  /* 0x000000010200780c */ /* 0x002fda0000701670 */
[----:B------:R-:W-:Y:S05]  /*0060*/  @P0 EXIT ;  /* 0x000000000000094d */ /* 0x000fea0003800000 */
[----:B------:R-:W-:Y:S01]  /*0070*/  IMAD.MOV.U32 R0, RZ, RZ, RZ ;  /* 0x000000ffff007224 */ /* 0x000fe200078e00ff */
[----:B------:R-:W0:Y:S01]  /*0080*/  LDCU.64 UR4, c[0x0][0x358] ;  /* 0x00006b00ff0477ac */ /* 0x000e220008000a00 */
[----:B------:R-:W-:-:S05]  /*0090*/  NOP ;  /* 0x0000000000007918 */ /* 0x000fca0000000000 */
.L_x_12:
[----:B-1234-:R-:W1:Y:S02]  /*00a0*/  LDC.64 R6, c[0x0][0x388] ;  /* 0x0000e200ff067b82 */ /* 0x01ee640000000a00 */
[----:B-1----:R-:W-:-:S05]  /*00b0*/  IMAD.WIDE.U32 R6, R0, 0x4, R6 ;  /* 0x0000000400067825 */ /* 0x002fca00078e0006 */
[----:B0-----:R-:W2:Y:S04]  /*00c0*/  LDG.E R2, desc[UR4][R6.64] ;  /* 0x0000000406027981 */ /* 0x001ea8000c1e1900 */
[----:B------:R-:W2:Y:S01]  /*00d0*/  LDG.E R3, desc[UR4][R6.64+0x4] ;  /* 0x0000040406037981 */ /* 0x000ea2000c1e1900 */
[----:B------:R-:W-:Y:S02]  /*00e0*/  IMAD.MOV.U32 R4, RZ, RZ, R0 ;  /* 0x000000ffff047224 */ /* 0x000fe400078e0000 */
[----:B------:R-:W-:Y:S02]  /*00f0*/  VIADD R0, R0, 0x1 ;  /* 0x0000000100007836 */ /* 0x000fe40000000000 */
[----:B--2---:R-:W-:-:S05]  /*0100*/  IMAD.IADD R5, R3, 0x1, -R2 ;  /* 0x0000000103057824 */ /* 0x004fca00078e0a02 */
[----:B------:R-:W-:-:S13]  /*0110*/  ISETP.GE.AND P0, PT, R5, 0x1, PT ;  /* 0x000000010500780c */ /* 0x000fda0003f06270 */
[----:B------:R-:W-:Y:S05]  /*0120*/  @!P0 BRA `(.L_x_7) ;  /* 0x0000000800188947 */ /* 0x000fea0003800000 */
[----:B------:R-:W-:Y:S01]  /*0130*/  IMAD.IADD R3, R2, 0x1, -R3 ;  /* 0x0000000102037824 */ /* 0x000fe200078e0a03 */
[----:B------:R-:W-:-:S04]  /*0140*/  LOP3.LUT R12, R5, 0xf, RZ, 0xc0, !PT ;  /* 0x0000000f050c7812 */ /* 0x000fc800078ec0ff */
[----:B------:R-:W-:Y:S01]  /*0150*/  ISETP.GT.U32.AND P1, PT, R3, -0x10, PT ;  /* 0xfffffff00300780c */ /* 0x000fe20003f24070 */
[----:B------:R-:W-:Y:S01]  /*0160*/  IMAD.SHL.U32 R3, R4, 0x400, RZ ;  /* 0x0000040004037824 */ /* 0x000fe200078e00ff */
[----:B------:R-:W-:Y:S01]  /*0170*/  ISETP.NE.AND P0, PT, R12, RZ, PT ;  /* 0x000000ff0c00720c */ /* 0x000fe20003f05270 */
[----:B------:R-:W-:-:S10]  /*0180*/  IMAD.MOV.U32 R4, RZ, RZ, RZ ;  /* 0x000000ffff047224 */ /* 0x000fd400078e00ff */
[----:B------:R-:W-:Y:S05]  /*0190*/  @P1 BRA `(.L_x_8) ;  /* 0x0000000000c81947 */ /* 0x000fea0003800000 */
[----:B------:R-:W0:Y:S01]  /*01a0*/  LDC.64 R14, c[0x0][0x380] ;  /* 0x0000e000ff0e7b82 */ /* 0x000e220000000a00 */
[----:B------:R-:W-:Y:S01]  /*01b0*/  LOP3.LUT R4, R5, 0x7ffffff0, RZ, 0xc0, !PT ;  /* 0x7ffffff005047812 */ /* 0x000fe200078ec0ff */
[----:B------:R-:W-:-:S04]  /*01c0*/  IMAD.MOV.U32 R11, RZ, RZ, R2 ;  /* 0x000000ffff0b7224 */ /* 0x000fc800078e0002 */
[----:B------:R-:W-:Y:S01]  /*01d0*/  IMAD.MOV R10, RZ, RZ, -R4 ;  /* 0x000000ffff0a7224 */ /* 0x000fe200078e0a04 */
[----:B0-----:R-:W-:-:S04]  /*01e0*/  IADD3 R14, P1, P2, R3, 0x7, R14 ;  /* 0x00000007030e7810 */ /* 0x001fc80007a3e00e */
[----:B------:R-:W-:-:S09]  /*01f0*/  IADD3.X R21, PT, PT, RZ, R15, RZ, P1, P2 ;  /* 0x0000000fff157210 */ /* 0x000fd20000fe44ff */
.L_x_9:
[----:B------:R-:W-:Y:S01]  /*0200*/  IMAD.MOV.U32 R6, RZ, RZ, R14 ;  /* 0x000000ffff067224 */ /* 0x000fe200078e000e */
[----:B0-----:R-:W0:Y:S01]  /*0210*/  LDC.64 R8, c[0x0][0x398] ;  /* 0x0000e600ff087b82 */ /* 0x001e220000000a00 */
[----:B------:R-:W-:-:S05]  /*0220*/  IMAD.MOV.U32 R7, RZ, RZ, R21 ;  /* 0x000000ffff077224 */ /* 0x000fca00078e0015 */
[----:B------:R-:W2:Y:S01]  /*0230*/  LDG.E.U8 R13, desc[UR4][R6.64+-0x7] ;  /* 0xfffff904060d7981 */ /* 0x000ea2000c1e1100 */
[----:B------:R-:W-:Y:S02]  /*0240*/  SHF.R.S32.HI R14, RZ, 0x1f, R11 ;  /* 0x0000001fff0e7819 */ /* 0x000fe4000001140b */
[----:B0-----:R-:W-:-:S04]  /*0250*/  IADD3 R8, P1, P2, R11, 0x7, R8 ;  /* 0x000000070b087810 */ /* 0x001fc80007a3e008 */
[----:B------:R-:W-:-:S05]  /*0260*/  IADD3.X R9, PT, PT, R14, R9, RZ, P1, P2 ;  /* 0x000000090e097210 */ /* 0x000fca0000fe44ff */
[----:B--2---:R0:W-:Y:S04]  /*0270*/  STG.E.U8 desc[UR4][R8.64+-0x7], R13 ;  /* 0xfffff90d08007986 */ /* 0x0041e8000c101104 */
[----:B------:R-:W2:Y:S04]  /*0280*/  LDG.E.U8 R15, desc[UR4][R6.64+-0x6] ;  /* 0xfffffa04060f7981 */ /* 0x000ea8000c1e1100 */
[----:B--2---:R1:W-:Y:S04]  /*0290*/  STG.E.U8 desc[UR4][R8.64+-0x6], R15 ;  /* 0xfffffa0f08007986 */ /* 0x0043e8000c101104 */
[----:B------:R-:W2:Y:S04]  /*02a0*/  LDG.E.U8 R17, desc[UR4][R6.64+-0x5] ;  /* 0xfffffb0406117981 */ /* 0x000ea8000c1e1100 */
[----:B--2---:R2:W-:Y:S04]  /*02b0*/  STG.E.U8 desc[UR4][R8.64+-0x5], R17 ;  /* 0xfffffb1108007986 */ /* 0x0045e8000c101104 */
[----:B------:R-:W3:Y:S04]  /*02c0*/  LDG.E.U8 R19, desc[UR4][R6.64+-0x4] ;  /* 0xfffffc0406137981 */ /* 0x000ee8000c1e1100 */
[----:B---3--:R3:W-:Y:S04]  /*02d0*/  STG.E.U8 desc[UR4][R8.64+-0x4], R19 ;  /* 0xfffffc1308007986 */ /* 0x0087e8000c101104 */
[----:B------:R-:W4:Y:S04]  /*02e0*/  LDG.E.U8 R21, desc[UR4][R6.64+-0x3] ;  /* 0xfffffd0406157981 */ /* 0x000f28000c1e1100 */
[----:B----4-:R4:W-:Y:S04]  /*02f0*/  STG.E.U8 desc[UR4][R8.64+-0x3], R21 ;  /* 0xfffffd1508007986 */ /* 0x0109e8000c101104 */
[----:B------:R-:W5:Y:S04]  /*0300*/  LDG.E.U8 R23, desc[UR4][R6.64+-0x2] ;  /* 0xfffffe0406177981 */ /* 0x000f68000c1e1100 */
[----:B-----5:R5:W-:Y:S04]  /*0310*/  STG.E.U8 desc[UR4][R8.64+-0x2], R23 ;  /* 0xfffffe1708007986 */ /* 0x020be8000c101104 */
[----:B0-----:R-:W2:Y:S04]  /*0320*/  LDG.E.U8 R13, desc[UR4][R6.64+-0x1] ;  /* 0xffffff04060d7981 */ /* 0x001ea8000c1e1100 */
[----:B--2---:R0:W-:Y:S04]  /*0330*/  STG.E.U8 desc[UR4][R8.64+-0x1], R13 ;  /* 0xffffff0d08007986 */ /* 0x0041e8000c101104 */
[----:B-1----:R-:W2:Y:S04]  /*0340*/  LDG.E.U8 R15, desc[UR4][R6.64] ;  /* 0x00000004060f7981 */ /* 0x002ea8000c1e1100 */
[----:B--2---:R1:W-:Y:S04]  /*0350*/  STG.E.U8 desc[UR4][R8.64], R15 ;  /* 0x0000000f08007986 */ /* 0x0043e8000c101104 */
[----:B------:R-:W2:Y:S04]  /*0360*/  LDG.E.U8 R17, desc[UR4][R6.64+0x1] ;  /* 0x0000010406117981 */ /* 0x000ea8000c1e1100 */
[----:B--2---:R2:W-:Y:S04]  /*0370*/  STG.E.U8 desc[UR4][R8.64+0x1], R17 ;  /* 0x0000011108007986 */ /* 0x0045e8000c101104 */
[----:B---3--:R-:W3:Y:S04]  /*0380*/  LDG.E.U8 R19, desc[UR4][R6.64+0x2] ;  /* 0x0000020406137981 */ /* 0x008ee8000c1e1100 */
[----:B---3--:R3:W-:Y:S04]  /*0390*/  STG.E.U8 desc[UR4][R8.64+0x2], R19 ;  /* 0x0000021308007986 */ /* 0x0087e8000c101104 */
[----:B----4-:R-:W4:Y:S04]  /*03a0*/  LDG.E.U8 R21, desc[UR4][R6.64+0x3] ;  /* 0x0000030406157981 */ /* 0x010f28000c1e1100 */
[----:B----4-:R4:W-:Y:S04]  /*03b0*/  STG.E.U8 desc[UR4][R8.64+0x3], R21 ;  /* 0x0000031508007986 */ /* 0x0109e8000c101104 */
[----:B-----5:R-:W5:Y:S04]  /*03c0*/  LDG.E.U8 R23, desc[UR4][R6.64+0x4] ;  /* 0x0000040406177981 */ /* 0x020f68000c1e1100 */
[----:B-----5:R1:W-:Y:S04]  /*03d0*/  STG.E.U8 desc[UR4][R8.64+0x4], R23 ;  /* 0x0000041708007986 */ /* 0x0203e8000c101104 */
[----:B0-----:R-:W5:Y:S04]  /*03e0*/  LDG.E.U8 R13, desc[UR4][R6.64+0x5] ;  /* 0x00000504060d7981 */ /* 0x001f68000c1e1100 */
[----:B-----5:R0:W-:Y:S04]  /*03f0*/  STG.E.U8 desc[UR4][R8.64+0x5], R13 ;  /* 0x0000050d08007986 */ /* 0x0201e8000c101104 */
[----:B-1----:R-:W5:Y:S04]  /*0400*/  LDG.E.U8 R15, desc[UR4][R6.64+0x6] ;  /* 0x00000604060f7981 */ /* 0x002f68000c1e1100 */
[----:B-----5:R0:W-:Y:S04]  /*0410*/  STG.E.U8 desc[UR4][R8.64+0x6], R15 ;  /* 0x0000060f08007986 */ /* 0x0201e8000c101104 */
[----:B--2---:R-:W2:Y:S01]  /*0420*/  LDG.E.U8 R17, desc[UR4][R6.64+0x7] ;  /* 0x0000070406117981 */ /* 0x004ea2000c1e1100 */
[----:B------:R-:W-:-:S05]  /*0430*/  VIADD R10, R10, 0x10 ;  /* 0x000000100a0a7836 */ /* 0x000fca0000000000 */
[----:B------:R-:W-:Y:S01]  /*0440*/  ISETP.NE.AND P1, PT, R10, RZ, PT ;  /* 0x000000ff0a00720c */ /* 0x000fe20003f25270 */
[----:B--2---:R0:W-:Y:S04]  /*0450*/  STG.E.U8 desc[UR4][R8.64+0x7], R17 ;  /* 0x0000071108007986 */ /* 0x0041e8000c101104 */
[----:B---3--:R-:W2:Y:S01]  /*0460*/  LDG.E.U8 R19, desc[UR4][R6.64+0x8] ;  /* 0x0000080406137981 */ /* 0x008ea2000c1e1100 */
[----:B------:R-:W-:Y:S01]  /*0470*/  IADD3 R14, P2, PT, R6, 0x10, RZ ;  /* 0x00000010060e7810 */ /* 0x000fe20007f5e0ff */
[----:B------:R-:W-:-:S04]  /*0480*/  VIADD R11, R11, 0x10 ;  /* 0x000000100b0b7836 */ /* 0x000fc80000000000 */
[----:B----4-:R-:W-:Y:S01]  /*0490*/  IMAD.X R21, RZ, RZ, R7, P2 ;  /* 0x000000ffff157224 */ /* 0x010fe200010e0607 */
[----:B--2---:R0:W-:Y:S01]  /*04a0*/  STG.E.U8 desc[UR4][R8.64+0x8], R19 ;  /* 0x0000081308007986 */ /* 0x0041e2000c101104 */
[----:B------:R-:W-:Y:S06]  /*04b0*/  @P1 BRA `(.L_x_9) ;  /* 0xfffffffc00501947 */ /* 0x000fec000383ffff */
.L_x_8:
[----:B------:R-:W-:Y:S05]  /*04c0*/  @!P0 BRA `(.L_x_7) ;  /* 0x0000000400308947 */ /* 0x000fea0003800000 */
[----:B------:R-:W-:Y:S02]  /*04d0*/  ISETP.GE.U32.AND P1, PT, R12, 0x8, PT ;  /* 0x000000080c00780c */ /* 0x000fe40003f26070 */
[----:B------:R-:W-:-:S04]  /*04e0*/  LOP3.LUT R14, R5, 0x7, RZ, 0xc0, !PT ;  /* 0x00000007050e7812 */ /* 0x000fc800078ec0ff */
[----:B------:R-:W-:-:S07]  /*04f0*/  ISETP.NE.AND P0, PT, R14, RZ, PT ;  /* 0x000000ff0e00720c */ /* 0x000fce0003f05270 */
[----:B------:R-:W-:Y:S06]  /*0500*/  @!P1 BRA `(.L_x_10) ;  /* 0x00000000006c9947 */ /* 0x000fec0003800000 */
[----:B------:R-:W1:Y:S01]  /*0510*/  LDCU.64 UR6, c[0x0][0x380] ;  /* 0x00007000ff0677ac */ /* 0x000e620008000a00 */
[----:B------:R-:W-:Y:S01]  /*0520*/  IMAD.IADD R10, R4, 0x1, R3 ;  /* 0x00000001040a7824 */ /* 0x000fe200078e0203 */
[----:B0-----:R-:W0:Y:S04]  /*0530*/  LDC.64 R12, c[0x0][0x398] ;  /* 0x0000e600ff0c7b82 */ /* 0x001e280000000a00 */
[----:B-1----:R-:W-:-:S05]  /*0540*/  IADD3 R10, P1, PT, R10, UR6, RZ ;  /* 0x000000060a0a7c10 */ /* 0x002fca000ff3e0ff */
[----:B------:R-:W-:-:S06]  /*0550*/  IMAD.X R11, RZ, RZ, UR7, P1 ;  /* 0x00000007ff0b7e24 */ /* 0x000fcc00088e06ff */
[----:B------:R-:W2:Y:S01]  /*0560*/  LDG.E.U8 R11, desc[UR4][R10.64] ;  /* 0x000000040a0b7981 */ /* 0x000ea2000c1e1100 */
[----:B------:R-:W-:Y:S01]  /*0570*/  IMAD.IADD R7, R4, 0x1, R2 ;  /* 0x0000000104077824 */ /* 0x000fe200078e0202 */
[----:B------:R-:W-:-:S04]  /*0580*/  IADD3 R8, P2, P3, R3, UR6, R4 ;  /* 0x0000000603087c10 */ /* 0x000fc8000fb5e004 */
[C---:B0-----:R-:W-:Y:S02]  /*0590*/  IADD3 R6, P1, PT, R7.reuse, R12, RZ ;  /* 0x0000000c07067210 */ /* 0x041fe40007f3e0ff */
[----:B------:R-:W-:Y:S02]  /*05a0*/  IADD3.X R9, PT, PT, RZ, UR7, RZ, P2, P3 ;  /* 0x00000007ff097c10 */ /* 0x000fe400097e64ff */
[----:B------:R-:W-:-:S05]  /*05b0*/  LEA.HI.X.SX32 R7, R7, R13, 0x1, P1 ;  /* 0x0000000d07077211 */ /* 0x000fca00008f0eff */
[----:B--2---:R0:W-:Y:S04]  /*05c0*/  STG.E.U8 desc[UR4][R6.64], R11 ;  /* 0x0000000b06007986 */ /* 0x0041e8000c101104 */
[----:B------:R-:W2:Y:S04]  /*05d0*/  LDG.E.U8 R13, desc[UR4][R8.64+0x1] ;  /* 0x00000104080d7981 */ /* 0x000ea8000c1e1100 */
[----:B--2---:R1:W-:Y:S04]  /*05e0*/  STG.E.U8 desc[UR4][R6.64+0x1], R13 ;  /* 0x0000010d06007986 */ /* 0x0043e8000c101104 */
[----:B------:R-:W2:Y:S04]  /*05f0*/  LDG.E.U8 R15, desc[UR4][R8.64+0x2] ;  /* 0x00000204080f7981 */ /* 0x000ea8000c1e1100 */
[----:B--2---:R2:W-:Y:S04]  /*0600*/  STG.E.U8 desc[UR4][R6.64+0x2], R15 ;  /* 0x0000020f06007986 */ /* 0x0045e8000c101104 */
[----:B------:R-:W3:Y:S04]  /*0610*/  LDG.E.U8 R17, desc[UR4][R8.64+0x3] ;  /* 0x0000030408117981 */ /* 0x000ee8000c1e1100 */
[----:B---3--:R2:W-:Y:S04]  /*0620*/  STG.E.U8 desc[UR4][R6.64+0x3], R17 ;  /* 0x0000031106007986 */ /* 0x0085e8000c101104 */
[----:B------:R-:W3:Y:S04]  /*0630*/  LDG.E.U8 R19, desc[UR4][R8.64+0x4] ;  /* 0x0000040408137981 */ /* 0x000ee8000c1e1100 */
[----:B---3--:R2:W-:Y:S04]  /*0640*/  STG.E.U8 desc[UR4][R6.64+0x4], R19 ;  /* 0x0000041306007986 */ /* 0x0085e8000c101104 */
[----:B------:R-:W3:Y:S04]  /*0650*/  LDG.E.U8 R21, desc[UR4][R8.64+0x5] ;  /* 0x0000050408157981 */ /* 0x000ee8000c1e1100 */
[----:B---3--:R2:W-:Y:S04]  /*0660*/  STG.E.U8 desc[UR4][R6.64+0x5], R21 ;  /* 0x0000051506007986 */ /* 0x0085e8000c101104 */
[----:B0-----:R-:W3:Y:S04]  /*0670*/  LDG.E.U8 R11, desc[UR4][R8.64+0x6] ;  /* 0x00000604080b7981 */ /* 0x001ee8000c1e1100 */
[----:B---3--:R2:W-:Y:S04]  /*0680*/  STG.E.U8 desc[UR4][R6.64+0x6], R11 ;  /* 0x0000060b06007986 */ /* 0x0085e8000c101104 */
[----:B-1----:R-:W3:Y:S01]  /*0690*/  LDG.E.U8 R13, desc[UR4][R8.64+0x7] ;  /* 0x00000704080d7981 */ /* 0x002ee2000c1e1100 */
[----:B------:R-:W-:-:S03]  /*06a0*/  VIADD R4, R4, 0x8 ;  /* 0x0000000804047836 */ /* 0x000fc60000000000 */
[----:B---3--:R2:W-:Y:S04]  /*06b0*/  STG.E.U8 desc[UR4][R6.64+0x7], R13 ;  /* 0x0000070d06007986 */ /* 0x0085e8000c101104 */
.L_x_10:
[----:B------:R-:W-:Y:S05]  /*06c0*/  @!P0 BRA `(.L_x_7) ;  /* 0x0000000000b08947 */ /* 0x000fea0003800000 */
[----:B------:R-:W-:Y:S02]  /*06d0*/  ISETP.GE.U32.AND P1, PT, R14, 0x4, PT ;  /* 0x000000040e00780c */ /* 0x000fe40003f26070 */
[----:B------:R-:W-:-:S04]  /*06e0*/  LOP3.LUT R5, R5, 0x3, RZ, 0xc0, !PT ;  /* 0x0000000305057812 */ /* 0x000fc800078ec0ff */
[----:B------:R-:W-:-:S07]  /*06f0*/  ISETP.NE.AND P0, PT, R5, RZ, PT ;  /* 0x000000ff0500720c */ /* 0x000fce0003f05270 */
[----:B------:R-:W-:Y:S06]  /*0700*/  @!P1 BRA `(.L_x_11) ;  /* 0x00000000004c9947 */ /* 0x000fec0003800000 */
[----:B------:R-:W1:Y:S01]  /*0710*/  LDCU.64 UR6, c[0x0][0x380] ;  /* 0x00007000ff0677ac */ /* 0x000e620008000a00 */
[----:B--2---:R-:W-:Y:S01]  /*0720*/  IMAD.IADD R6, R4, 0x1, R3 ;  /* 0x0000000104067824 */ /* 0x004fe200078e0203 */
        /* <DEDUP_REMOVED lines=14> */
[----:B------:R-:W2:Y:S01]  /*0810*/  LDG.E.U8 R17, desc[UR4][R10.64+0x3] ;  /* 0x000003040a117981 */ /* 0x000ea2000c1e1100 */
[----:B------:R-:W-:-:S03]  /*0820*/  VIADD R4, R4, 0x4 ;  /* 0x0000000404047836 */ /* 0x000fc60000000000 */
[----:B--2---:R1:W-:Y:S04]  /*0830*/  STG.E.U8 desc[UR4][R8.64+0x3], R17 ;  /* 0x0000031108007986 */ /* 0x0043e8000c101104 */
.L_x_11:
[----:B------:R-:W-:Y:S05]  /*0840*/  @!P0 BRA `(.L_x_7) ;  /* 0x0000000000508947 */ /* 0x000fea0003800000 */
[----:B------:R-:W3:Y:S01]  /*0850*/  LDCU.64 UR6, c[0x0][0x380] ;  /* 0x00007000ff0677ac */ /* 0x000ee20008000a00 */
[----:B--2---:R-:W-:Y:S01]  /*0860*/  IMAD.IADD R6, R3, 0x1, R4 ;  /* 0x0000000103067824 */ /* 0x004fe200078e0204 */
[----:B01----:R-:W0:Y:S04]  /*0870*/  LDC.64 R8, c[0x0][0x398] ;  /* 0x0000e600ff087b82 */ /* 0x003e280000000a00 */
[----:B---3--:R-:W-:-:S05]  /*0880*/  IADD3 R6, P0, PT, R6, UR6, RZ ;  /* 0x0000000606067c10 */ /* 0x008fca000ff1e0ff */
[----:B------:R-:W-:-:S06]  /*0890*/  IMAD.X R7, RZ, RZ, UR7, P0 ;  /* 0x00000007ff077e24 */ /* 0x000fcc00080e06ff */
[----:B------:R-:W2:Y:S01]  /*08a0*/  LDG.E.U8 R7, desc[UR4][R6.64] ;  /* 0x0000000406077981 */ /* 0x000ea2000c1e1100 */
[----:B------:R-:W-:-:S05]  /*08b0*/  IMAD.IADD R2, R2, 0x1, R4 ;  /* 0x0000000102027824 */ /* 0x000fca00078e0204 */
[----:B0-----:R-:W-:-:S04]  /*08c0*/  IADD3 R8, P0, PT, R2, R8, RZ ;  /* 0x0000000802087210 */ /* 0x001fc80007f1e0ff */
[----:B------:R-:W-:Y:S02]  /*08d0*/  LEA.HI.X.SX32 R9, R2, R9, 0x1, P0 ;  /* 0x0000000902097211 */ /* 0x000fe400000f0eff */
[----:B------:R-:W-:-:S03]  /*08e0*/  ISETP.NE.AND P0, PT, R5, 0x1, PT ;  /* 0x000000010500780c */ /* 0x000fc60003f05270 */
[----:B--2---:R3:W-:Y:S10]  /*08f0*/  STG.E.U8 desc[UR4][R8.64], R7 ;  /* 0x0000000708007986 */ /* 0x0047f4000c101104 */
[----:B------:R-:W-:Y:S05]  /*0900*/  @!P0 BRA `(.L_x_7) ;  /* 0x0000000000208947 */ /* 0x000fea0003800000 */
[----:B------:R-:W-:-:S04]  /*0910*/  IADD3 R2, P0, P1, R3, UR6, R4 ;  /* 0x0000000603027c10 */ /* 0x000fc8000f91e004 */
[----:B------:R-:W-:-:S05]  /*0920*/  IADD3.X R3, PT, PT, RZ, UR7, RZ, P0, P1 ;  /* 0x00000007ff037c10 */ /* 0x000fca00087e24ff */
[----:B---3--:R-:W2:Y:S01]  /*0930*/  LDG.E.U8 R7, desc[UR4][R2.64+0x1] ;  /* 0x0000010402077981 */ /* 0x008ea2000c1e1100 */
[----:B------:R-:W-:-:S03]  /*0940*/  ISETP.NE.AND P0, PT, R5, 0x2, PT ;  /* 0x000000020500780c */ /* 0x000fc60003f05270 */
[----:B--2---:R4:W-:Y:S10]  /*0950*/  STG.E.U8 desc[UR4][R8.64+0x1], R7 ;  /* 0x0000010708007986 */ /* 0x0049f4000c101104 */
[----:B------:R-:W-:Y:S05]  /*0960*/  @!P0 BRA `(.L_x_7) ;  /* 0x0000000000088947 */ /* 0x000fea0003800000 */
[----:B------:R-:W2:Y:S04]  /*0970*/  LDG.E.U8 R3, desc[UR4][R2.64+0x2] ;  /* 0x0000020402037981 */ /* 0x000ea8000c1e1100 */
[----:B--2---:R0:W-:Y:S02]  /*0980*/  STG.E.U8 desc[UR4][R8.64+0x2], R3 ;  /* 0x0000020308007986 */ /* 0x0041e4000c101104 */
.L_x_7:
[----:B------:R-:W5:Y:S02]  /*0990*/  LDCU UR6, c[0x0][0x390] ;  /* 0x00007200ff0677ac */ /* 0x000f640008000800 */
[----:B-----5:R-:W-:-:S13]  /*09a0*/  ISETP.NE.AND P0, PT, R0, UR6, PT ;  /* 0x0000000600007c0c */ /* 0x020fda000bf05270 */
[----:B------:R-:W-:Y:S05]  /*09b0*/  @!P0 EXIT ;  /* 0x000000000000894d */ /* 0x000fea0003800000 */
[----:B------:R-:W-:Y:S05]  /*09c0*/  BRA `(.L_x_12) ;  /* 0xfffffff400b47947 */ /* 0x000fea000383ffff */
.L_x_13:
        /* <DEDUP_REMOVED lines=11> */
.L_x_59:


//--------------------- .text._Z30assembleKernelBitPack_parallelPKhPKiiPh --------------------------
	.section	.text._Z30assembleKernelBitPack_parallelPKhPKiiPh,"ax",@progbits
	.align	128
        .global         _Z30assembleKernelBitPack_parallelPKhPKiiPh
        .type           _Z30assembleKernelBitPack_parallelPKhPKiiPh,@function
        .size           _Z30assembleKernelBitPack_parallelPKhPKiiPh,(.L_x_60 - _Z30assembleKernelBitPack_parallelPKhPKiiPh)
        .other          _Z30assembleKernelBitPack_parallelPKhPKiiPh,@"STO_CUDA_ENTRY STV_DEFAULT"
_Z30assembleKernelBitPack_parallelPKhPKiiPh:
.text._Z30assembleKernelBitPack_parallelPKhPKiiPh:
[----:B------:R-:W-:Y:S01]  /*0000*/  LDC R1, c[0x0][0x37c] ;  /* 0x0000df00ff017b82 */ /* 0x000fe20000000800 */
[----:B------:R-:W0:Y:S01]  /*0010*/  S2R R7, SR_CTAID.X ;  /* 0x0000000000077919 */ /* 0x000e220000002500 */
[----:B------:R-:W0:Y:S02]  /*0020*/  LDCU UR4, c[0x0][0x390] ;  /* 0x00007200ff0477ac */ /* 0x000e240008000800 */
[----:B0-----:R-:W-:-:S13]  /*0030*/  ISETP.GE.AND P0, PT, R7, UR4, PT ;  /* 0x0000000407007c0c */ /* 0x001fda000bf06270 */
[----:B------:R-:W-:Y:S05]  /*0040*/  @P0 EXIT ;  /* 0x000000000000094d */ /* 0x000fea0003800000 */
[----:B------:R-:W0:Y:S01]  /*0050*/  LDC.64 R2, c[0x0][0x388] ;  /* 0x0000e200ff027b82 */ /* 0x000e220000000a00 */
[----:B------:R-:W1:Y:S01]  /*0060*/  LDCU.64 UR4, c[0x0][0x358] ;  /* 0x00006b00ff0477ac */ /* 0x000e620008000a00 */
[----:B0-----:R-:W-:-:S05]  /*0070*/  IMAD.WIDE.U32 R2, R7, 0x4, R2 ;  /* 0x0000000407027825 */ /* 0x001fca00078e0002 */
[----:B-1----:R-:W2:Y:S04]  /*0080*/  LDG.E R0, desc[UR4][R2.64] ;  /* 0x0000000402007981 */ /* 0x002ea8000c1e1900 */
[----:B------:R-:W2:Y:S01]  /*0090*/  LDG.E R5, desc[UR4][R2.64+0x4] ;  /* 0x0000040402057981 */ /* 0x000ea2000c1e1900 */
[----:B------:R-:W0:Y:S01]  /*00a0*/  S2R R9, SR_TID.X ;  /* 0x0000000000097919 */ /* 0x000e220000002100 */
[----:B--2---:R-:W-:-:S05]  /*00b0*/  IMAD.IADD R6, R5, 0x1, -R0 ;  /* 0x0000000105067824 */ /* 0x004fca00078e0a00 */
[----:B0-----:R-:W-:-:S13]  /*00c0*/  ISETP.GE.AND P0, PT, R9, R6, PT ;  /* 0x000000060900720c */ /* 0x001fda0003f06270 */
[----:B------:R-:W-:Y:S05]  /*00d0*/  @P0 EXIT ;  /* 0x000000000000094d */ /* 0x000fea0003800000 */
[----:B------:R-:W-:Y:S01]  /*00e0*/  IMAD.SHL.U32 R7, R7, 0x400, RZ ;  /* 0x0000040007077824 */ /* 0x000fe200078e00ff */
[----:B------:R-:W0:Y:S01]  /*00f0*/  LDCU UR6, c[0x0][0x360] ;  /* 0x00006c00ff0677ac */ /* 0x000e220008000800 */
[----:B------:R-:W1:Y:S01]  /*0100*/  LDCU.64 UR8, c[0x0][0x380] ;  /* 0x00007000ff0877ac */ /* 0x000e620008000a00 */
[----:B------:R-:W2:Y:S04]  /*0110*/  LDCU.64 UR10, c[0x0][0x398] ;  /* 0x00007300ff0a77ac */ /* 0x000ea80008000a00 */
.L_x_14:
[----:B---3--:R-:W-:Y:S02]  /*0120*/  SHF.R.S32.HI R3, RZ, 0x1f, R9 ;  /* 0x0000001fff037819 */ /* 0x008fe40000011409 */
[----:B-1----:R-:W-:-:S04]  /*0130*/  IADD3 R2, P0, P1, R9, UR8, R7 ;  /* 0x0000000809027c10 */ /* 0x002fc8000f91e007 */
[----:B------:R-:W-:-:S06]  /*0140*/  IADD3.X R3, PT, PT, R3, UR9, RZ, P0, P1 ;  /* 0x0000000903037c10 */ /* 0x000fcc00087e24ff */
[----:B------:R-:W3:Y:S01]  /*0150*/  LDG.E.U8 R3, desc[UR4][R2.64] ;  /* 0x0000000402037981 */ /* 0x000ee2000c1e1100 */
[----:B------:R-:W-:Y:S02]  /*0160*/  IMAD.IADD R5, R0, 0x1, R9 ;  /* 0x0000000100057824 */ /* 0x000fe400078e0209 */
[----:B0-----:R-:W-:-:S03]  /*0170*/  VIADD R9, R9, UR6 ;  /* 0x0000000609097c36 */ /* 0x001fc60008000000 */
[----:B--2---:R-:W-:-:S04]  /*0180*/  IADD3 R4, P0, PT, R5, UR10, RZ ;  /* 0x0000000a05047c10 */ /* 0x004fc8000ff1e0ff */
[----:B------:R-:W-:Y:S02]  /*0190*/  LEA.HI.X.SX32 R5, R5, UR11, 0x1, P0 ;  /* 0x0000000b05057c11 */ /* 0x000fe400080f0eff */
[----:B------:R-:W-:-:S03]  /*01a0*/  ISETP.GE.AND P0, PT, R9, R6, PT ;  /* 0x000000060900720c */ /* 0x000fc60003f06270 */
[----:B---3--:R3:W-:Y:S10]  /*01b0*/  STG.E.U8 desc[UR4][R4.64], R3 ;  /* 0x0000000304007986 */ /* 0x0087f4000c101104 */
[----:B------:R-:W-:Y:S05]  /*01c0*/  @!P0 BRA `(.L_x_14) ;  /* 0xfffffffc00d48947 */ /* 0x000fea000383ffff */
[----:B------:R-:W-:Y:S05]  /*01d0*/  EXIT ;  /* 0x000000000000794d */ /* 0x000fea0003800000 */
.L_x_15:
        /* <DEDUP_REMOVED lines=10> */
.L_x_60:


//--------------------- .text._Z20computeOffsetsKernelPKiPii --------------------------
	.section	.text._Z20computeOffsetsKernelPKiPii,"ax",@progbits
	.align	128
        .global         _Z20computeOffsetsKernelPKiPii
        .type           _Z20computeOffsetsKernelPKiPii,@function
        .size           _Z20computeOffsetsKernelPKiPii,(.L_x_61 - _Z20computeOffsetsKernelPKiPii)
        .other          _Z20computeOffsetsKernelPKiPii,@"STO_CUDA_ENTRY STV_DEFAULT"
_Z20computeOffsetsKernelPKiPii:
.text._Z20computeOffsetsKernelPKiPii:
[----:B------:R-:W-:Y:S01]  /*0000*/  LDC R1, c[0x0][0x37c] ;  /* 0x0000df00ff017b82 */ /* 0x000fe20000000800 */
[----:B------:R-:W0:Y:S07]  /*0010*/  S2R R0, SR_TID.X ;  /* 0x0000000000007919 */ /* 0x000e2e0000002100 */
[----:B------:R-:W0:Y:S02]  /*0020*/  S2UR UR4, SR_CTAID.X ;  /* 0x00000000000479c3 */ /* 0x000e240000002500 */
[----:B0-----:R-:W-:-:S13]  /*0030*/  LOP3.LUT P0, RZ, R0, UR4, RZ, 0xfc, !PT ;  /* 0x0000000400ff7c12 */ /* 0x001fda000f80fcff */
[----:B------:R-:W-:Y:S05]  /*0040*/  @P0 EXIT ;  /* 0x000000000000094d */ /* 0x000fea0003800000 */
[----:B------:R-:W0:Y:S01]  /*0050*/  LDC R3, c[0x0][0x390] ;  /* 0x0000e400ff037b82 */ /* 0x000e220000000800 */
[----:B------:R-:W1:Y:S07]  /*0060*/  LDCU.64 UR12, c[0x0][0x358] ;  /* 0x00006b00ff0c77ac */ /* 0x000e6e0008000a00 */
[----:B------:R-:W1:Y:S01]  /*0070*/  LDC.64 R4, c[0x0][0x388] ;  /* 0x0000e200ff047b82 */ /* 0x000e620000000a00 */
[----:B0-----:R-:W-:Y:S01]  /*0080*/  ISETP.GE.AND P0, PT, R3, 0x1, PT ;  /* 0x000000010300780c */ /* 0x001fe20003f06270 */
[----:B-1----:R0:W-:-:S12]  /*0090*/  STG.E desc[UR12][R4.64], RZ ;  /* 0x000000ff04007986 */ /* 0x0021d8000c10190c */
[----:B------:R-:W-:Y:S05]  /*00a0*/  @!P0 EXIT ;  /* 0x000000000000894d */ /* 0x000fea0003800000 */
[C---:B------:R-:W-:Y:S01]  /*00b0*/  ISETP.GE.U32.AND P1, PT, R3.reuse, 0x8, PT ;  /* 0x000000080300780c */ /* 0x040fe20003f26070 */
[----:B------:R-:W-:Y:S01]  /*00c0*/  IMAD.MOV.U32 R2, RZ, RZ, RZ ;  /* 0x000000ffff027224 */ /* 0x000fe200078e00ff */
[----:B------:R-:W-:Y:S01]  /*00d0*/  LOP3.LUT R10, R3, 0x7, RZ, 0xc0, !PT ;  /* 0x00000007030a7812 */ /* 0x000fe200078ec0ff */
[----:B------:R-:W-:-:S03]  /*00e0*/  IMAD.MOV.U32 R0, RZ, RZ, RZ ;  /* 0x000000ffff007224 */ /* 0x000fc600078e00ff */
[----:B------:R-:W-:-:S07]  /*00f0*/  ISETP.NE.AND P0, PT, R10, RZ, PT ;  /* 0x000000ff0a00720c */ /* 0x000fce0003f05270 */
[----:B------:R-:W-:Y:S06]  /*0100*/  @!P1 BRA `(.L_x_16) ;  /* 0x0000000400149947 */ /* 0x000fec0003800000 */
[----:B------:R-:W1:Y:S01]  /*0110*/  LDCU.128 UR8, c[0x0][0x380] ;  /* 0x00007000ff0877ac */ /* 0x000e620008000c00 */
[----:B------:R-:W-:Y:S01]  /*0120*/  LOP3.LUT R2, R3, 0x7ffffff8, RZ, 0xc0, !PT ;  /* 0x7ffffff803027812 */ /* 0x000fe200078ec0ff */
[----:B------:R-:W-:-:S04]  /*0130*/  IMAD.MOV.U32 R0, RZ, RZ, RZ ;  /* 0x000000ffff007224 */ /* 0x000fc800078e00ff */
[----:B------:R-:W-:Y:S01]  /*0140*/  IMAD.MOV R8, RZ, RZ, -R2 ;  /* 0x000000ffff087224 */ /* 0x000fe200078e0a02 */
[----:B-1----:R-:W-:Y:S02]  /*0150*/  UIADD3 UR6, UP0, UPT, UR8, 0x10, URZ ;  /* 0x0000001008067890 */ /* 0x002fe4000ff1e0ff */
[----:B------:R-:W-:Y:S02]  /*0160*/  UIADD3 UR4, UP1, UPT, UR10, 0x10, URZ ;  /* 0x000000100a047890 */ /* 0x000fe4000ff3e0ff */
[----:B------:R-:W-:Y:S02]  /*0170*/  UIADD3.X UR7, UPT, UPT, URZ, UR9, URZ, UP0, !UPT ;  /* 0x00000009ff077290 */ /* 0x000fe400087fe4ff */
[----:B------:R-:W-:Y:S01]  /*0180*/  UIADD3.X UR5, UPT, UPT, URZ, UR11, URZ, UP1, !UPT ;  /* 0x0000000bff057290 */ /* 0x000fe20008ffe4ff */
[----:B0-----:R-:W-:Y:S02]  /*0190*/  IMAD.U32 R4, RZ, RZ, UR6 ;  /* 0x00000006ff047e24 */ /* 0x001fe4000f8e00ff */
[----:B------:R-:W-:-:S02]  /*01a0*/  IMAD.U32 R11, RZ, RZ, UR4 ;  /* 0x00000004ff0b7e24 */ /* 0x000fc4000f8e00ff */
[----:B------:R-:W-:Y:S02]  /*01b0*/  IMAD.U32 R5, RZ, RZ, UR7 ;  /* 0x00000007ff057e24 */ /* 0x000fe4000f8e00ff */
[----:B------:R-:W-:-:S07]  /*01c0*/  IMAD.U32 R12, RZ, RZ, UR5 ;  /* 0x00000005ff0c7e24 */ /* 0x000fce000f8e00ff */
.L_x_17:
[----:B--2---:R-:W2:Y:S02]  /*01d0*/  LDG.E R6, desc[UR12][R4.64+-0x10] ;  /* 0xfffff00c04067981 */ /* 0x004ea4000c1e1900 */
[----:B--2---:R-:W-:-:S05]  /*01e0*/  VIADD R6, R6, 0x7 ;  /* 0x0000000706067836 */ /* 0x004fca0000000000 */
[----:B------:R-:W-:-:S04]  /*01f0*/  SHF.R.S32.HI R7, RZ, 0x1f, R6 ;  /* 0x0000001fff077819 */ /* 0x000fc80000011406 */
[----:B------:R-:W-:Y:S01]  /*0200*/  LEA.HI R7, R7, R6, RZ, 0x3 ;  /* 0x0000000607077211 */ /* 0x000fe200078f18ff */
[----:B------:R-:W-:-:S03]  /*0210*/  IMAD.MOV.U32 R6, RZ, RZ, R11 ;  /* 0x000000ffff067224 */ /* 0x000fc600078e000b */
[----:B------:R-:W-:Y:S01]  /*0220*/  LEA.HI.SX32 R9, R7, R0, 0x1d ;  /* 0x0000000007097211 */ /* 0x000fe200078feaff */
[----:B------:R-:W-:-:S05]  /*0230*/  IMAD.MOV.U32 R7, RZ, RZ, R12 ;  /* 0x000000ffff077224 */ /* 0x000fca00078e000c */
[----:B------:R0:W-:Y:S04]  /*0240*/  STG.E desc[UR12][R6.64+-0xc], R9 ;  /* 0xfffff40906007986 */ /* 0x0001e8000c10190c */
[----:B------:R-:W2:Y:S02]  /*0250*/  LDG.E R0, desc[UR12][R4.64+-0xc] ;  /* 0xfffff40c04007981 */ /* 0x000ea4000c1e1900 */
[----:B--2---:R-:W-:-:S05]  /*0260*/  VIADD R0, R0, 0x7 ;  /* 0x0000000700007836 */ /* 0x004fca0000000000 */
[----:B------:R-:W-:-:S04]  /*0270*/  SHF.R.S32.HI R11, RZ, 0x1f, R0 ;  /* 0x0000001fff0b7819 */ /* 0x000fc80000011400 */
[----:B------:R-:W-:-:S04]  /*0280*/  LEA.HI R0, R11, R0, RZ, 0x3 ;  /* 0x000000000b007211 */ /* 0x000fc800078f18ff */
[----:B------:R-:W-:-:S05]  /*0290*/  LEA.HI.SX32 R11, R0, R9, 0x1d ;  /* 0x00000009000b7211 */ /* 0x000fca00078feaff */
[----:B------:R1:W-:Y:S04]  /*02a0*/  STG.E desc[UR12][R6.64+-0x8], R11 ;  /* 0xfffff80b06007986 */ /* 0x0003e8000c10190c */
[----:B------:R-:W2:Y:S02]  /*02b0*/  LDG.E R0, desc[UR12][R4.64+-0x8] ;  /* 0xfffff80c04007981 */ /* 0x000ea4000c1e1900 */
[----:B--2---:R-:W-:-:S05]  /*02c0*/  VIADD R0, R0, 0x7 ;  /* 0x0000000700007836 */ /* 0x004fca0000000000 */
[----:B------:R-:W-:-:S04]  /*02d0*/  SHF.R.S32.HI R13, RZ, 0x1f, R0 ;  /* 0x0000001fff0d7819 */ /* 0x000fc80000011400 */
[----:B------:R-:W-:-:S04]  /*02e0*/  LEA.HI R0, R13, R0, RZ, 0x3 ;  /* 0x000000000d007211 */ /* 0x000fc800078f18ff */
[----:B0-----:R-:W-:-:S05]  /*02f0*/  LEA.HI.SX32 R9, R0, R11, 0x1d ;  /* 0x0000000b00097211 */ /* 0x001fca00078feaff */
[----:B------:R0:W-:Y:S04]  /*0300*/  STG.E desc[UR12][R6.64+-0x4], R9 ;  /* 0xfffffc0906007986 */ /* 0x0001e8000c10190c */
[----:B------:R-:W2:Y:S02]  /*0310*/  LDG.E R0, desc[UR12][R4.64+-0x4] ;  /* 0xfffffc0c04007981 */ /* 0x000ea4000c1e1900 */
[----:B--2---:R-:W-:-:S05]  /*0320*/  VIADD R0, R0, 0x7 ;  /* 0x0000000700007836 */ /* 0x004fca0000000000 */
[----:B------:R-:W-:-:S04]  /*0330*/  SHF.R.S32.HI R13, RZ, 0x1f, R0 ;  /* 0x0000001fff0d7819 */ /* 0x000fc80000011400 */
[----:B------:R-:W-:-:S04]  /*0340*/  LEA.HI R0, R13, R0, RZ, 0x3 ;  /* 0x000000000d007211 */ /* 0x000fc800078f18ff */
[----:B-1----:R-:W-:-:S05]  /*0350*/  LEA.HI.SX32 R11, R0, R9, 0x1d ;  /* 0x00000009000b7211 */ /* 0x002fca00078feaff */
        /* <DEDUP_REMOVED lines=19> */
[----:B------:R0:W3:Y:S01]  /*0490*/  LDG.E R0, desc[UR12][R4.64+0xc] ;  /* 0x00000c0c04007981 */ /* 0x0000e2000c1e1900 */
[----:B------:R-:W-:Y:S01]  /*04a0*/  VIADD R8, R8, 0x8 ;  /* 0x0000000808087836 */ /* 0x000fe20000000000 */
[----:B-1----:R-:W-:-:S04]  /*04b0*/  IADD3 R11, P3, PT, R6, 0x20, RZ ;  /* 0x00000020060b7810 */ /* 0x002fc80007f7e0ff */
[----:B------:R-:W-:Y:S01]  /*04c0*/  ISETP.NE.AND P1, PT, R8, RZ, PT ;  /* 0x000000ff0800720c */ /* 0x000fe20003f25270 */
[----:B------:R-:W-:Y:S01]  /*04d0*/  IMAD.X R12, RZ, RZ, R7, P3 ;  /* 0x000000ffff0c7224 */ /* 0x000fe200018e0607 */
[----:B0-----:R-:W-:-:S05]  /*04e0*/  IADD3 R4, P2, PT, R4, 0x20, RZ ;  /* 0x0000002004047810 */ /* 0x001fca0007f5e0ff */
[----:B------:R-:W-:Y:S02]  /*04f0*/  IMAD.X R5, RZ, RZ, R5, P2 ;  /* 0x000000ffff057224 */ /* 0x000fe400010e0605 */
[----:B---3--:R-:W-:-:S05]  /*0500*/  VIADD R0, R0, 0x7 ;  /* 0x0000000700007836 */ /* 0x008fca0000000000 */
[----:B------:R-:W-:-:S04]  /*0510*/  SHF.R.S32.HI R13, RZ, 0x1f, R0 ;  /* 0x0000001fff0d7819 */ /* 0x000fc80000011400 */
[----:B------:R-:W-:-:S04]  /*0520*/  LEA.HI R0, R13, R0, RZ, 0x3 ;  /* 0x000000000d007211 */ /* 0x000fc800078f18ff */
[----:B------:R-:W-:-:S05]  /*0530*/  LEA.HI.SX32 R0, R0, R9, 0x1d ;  /* 0x0000000900007211 */ /* 0x000fca00078feaff */
[----:B------:R2:W-:Y:S01]  /*0540*/  STG.E desc[UR12][R6.64+0x10], R0 ;  /* 0x0000100006007986 */ /* 0x0005e2000c10190c */
[----:B------:R-:W-:Y:S05]  /*0550*/  @P1 BRA `(.L_x_17) ;  /* 0xfffffffc001c1947 */ /* 0x000fea000383ffff */
.L_x_16:
[----:B------:R-:W-:Y:S05]  /*0560*/  @!P0 EXIT ;  /* 0x000000000000894d */ /* 0x000fea0003800000 */
[----:B------:R-:W-:Y:S02]  /*0570*/  ISETP.GE.U32.AND P0, PT, R10, 0x4, PT ;  /* 0x000000040a00780c */ /* 0x000fe40003f06070 */
[----:B------:R-:W-:-:S04]  /*0580*/  LOP3.LUT R12, R3, 0x3, RZ, 0xc0, !PT ;  /* 0x00000003030c7812 */ /* 0x000fc800078ec0ff */
[----:B------:R-:W-:-:S07]  /*0590*/  ISETP.NE.AND P1, PT, R12, RZ, PT ;  /* 0x000000ff0c00720c */ /* 0x000fce0003f25270 */
[----:B------:R-:W-:Y:S06]  /*05a0*/  @!P0 BRA `(.L_x_18) ;  /* 0x0000000000748947 */ /* 0x000fec0003800000 */
[----:B0-----:R-:W0:Y:S08]  /*05b0*/  LDC.64 R4, c[0x0][0x380] ;  /* 0x0000e000ff047b82 */ /* 0x001e300000000a00 */
[----:B--2---:R-:W1:Y:S01]  /*05c0*/  LDC.64 R6, c[0x0][0x388] ;  /* 0x0000e200ff067b82 */ /* 0x004e620000000a00 */
[----:B0-----:R-:W-:-:S05]  /*05d0*/  IMAD.WIDE.U32 R4, R2, 0x4, R4 ;  /* 0x0000000402047825 */ /* 0x001fca00078e0004 */
[----:B------:R-:W2:Y:S01]  /*05e0*/  LDG.E R8, desc[UR12][R4.64] ;  /* 0x0000000c04087981 */ /* 0x000ea2000c1e1900 */
[----:B-1----:R-:W-:-:S04]  /*05f0*/  IMAD.WIDE.U32 R6, R2, 0x4, R6 ;  /* 0x0000000402067825 */ /* 0x002fc800078e0006 */
        /* <DEDUP_REMOVED lines=17> */
[----:B------:R-:W2:Y:S01]  /*0710*/  LDG.E R0, desc[UR12][R4.64+0xc] ;  /* 0x00000c0c04007981 */ /* 0x000ea2000c1e1900 */
[----:B------:R-:W-:Y:S02]  /*0720*/  VIADD R2, R2, 0x4 ;  /* 0x0000000402027836 */ /* 0x000fe40000000000 */
[----:B--2---:R-:W-:-:S05]  /*0730*/  VIADD R0, R0, 0x7 ;  /* 0x0000000700007836 */ /* 0x004fca0000000000 */
[----:B------:R-:W-:-:S04]  /*0740*/  SHF.R.S32.HI R13, RZ, 0x1f, R0 ;  /* 0x0000001fff0d7819 */ /* 0x000fc80000011400 */
[----:B------:R-:W-:-:S04]  /*0750*/  LEA.HI R0, R13, R0, RZ, 0x3 ;  /* 0x000000000d007211 */ /* 0x000fc800078f18ff */
[----:B------:R-:W-:-:S05]  /*0760*/  LEA.HI.SX32 R0, R0, R9, 0x1d ;  /* 0x0000000900007211 */ /* 0x000fca00078feaff */
[----:B------:R1:W-:Y:S02]  /*0770*/  STG.E desc[UR12][R6.64+0x10], R0 ;  /* 0x0000100006007986 */ /* 0x0003e4000c10190c */
.L_x_18:
[----:B------:R-:W-:Y:S05]  /*0780*/  @!P1 EXIT ;  /* 0x000000000000994d */ /* 0x000fea0003800000 */
[----:B------:R-:W-:Y:S02]  /*0790*/  ISETP.NE.AND P0, PT, R12, 0x1, PT ;  /* 0x000000010c00780c */ /* 0x000fe40003f05270 */
[----:B------:R-:W-:-:S04]  /*07a0*/  LOP3.LUT R3, R3, 0x1, RZ, 0xc0, !PT ;  /* 0x0000000103037812 */ /* 0x000fc800078ec0ff */
[----:B------:R-:W-:-:S07]  /*07b0*/  ISETP.NE.U32.AND P1, PT, R3, 0x1, PT ;  /* 0x000000010300780c */ /* 0x000fce0003f25070 */
[----:B------:R-:W-:Y:S06]  /*07c0*/  @!P0 BRA `(.L_x_19) ;  /* 0x0000000000448947 */ /* 0x000fec0003800000 */
[----:B0-----:R-:W0:Y:S08]  /*07d0*/  LDC.64 R4, c[0x0][0x380] ;  /* 0x0000e000ff047b82 */ /* 0x001e300000000a00 */
[----:B-12---:R-:W1:Y:S01]  /*07e0*/  LDC.64 R6, c[0x0][0x388] ;  /* 0x0000e200ff067b82 */ /* 0x006e620000000a00 */
        /* <DEDUP_REMOVED lines=15> */
.L_x_19:
[----:B------:R-:W-:Y:S05]  /*08e0*/  @P1 EXIT ;  /* 0x000000000000194d */ /* 0x000fea0003800000 */
[----:B0-----:R-:W0:Y:S08]  /*08f0*/  LDC.64 R4, c[0x0][0x380] ;  /* 0x0000e000ff047b82 */ /* 0x001e300000000a00 */
[----:B-123--:R-:W1:Y:S01]  /*0900*/  LDC.64 R6, c[0x0][0x388] ;  /* 0x0000e200ff067b82 */ /* 0x00ee620000000a00 */
[----:B0-----:R-:W-:-:S06]  /*0910*/  IMAD.WIDE.U32 R4, R2, 0x4, R4 ;  /* 0x0000000402047825 */ /* 0x001fcc00078e0004 */
[----:B------:R-:W2:Y:S02]  /*0920*/  LDG.E R4, desc[UR12][R4.64] ;  /* 0x0000000c04047981 */ /* 0x000ea4000c1e1900 */
[----:B--2---:R-:W-:-:S05]  /*0930*/  VIADD R3, R4, 0x7 ;  /* 0x0000000704037836 */ /* 0x004fca0000000000 */
[----:B------:R-:W-:-:S04]  /*0940*/  SHF.R.S32.HI R8, RZ, 0x1f, R3 ;  /* 0x0000001fff087819 */ /* 0x000fc80000011403 */
[----:B------:R-:W-:Y:S01]  /*0950*/  LEA.HI R9, R8, R3, RZ, 0x3 ;  /* 0x0000000308097211 */ /* 0x000fe200078f18ff */
[----:B-1----:R-:W-:-:S03]  /*0960*/  IMAD.WIDE.U32 R2, R2, 0x4, R6 ;  /* 0x0000000402027825 */ /* 0x002fc600078e0006 */
[----:B------:R-:W-:-:S05]  /*0970*/  LEA.HI.SX32 R9, R9, R0, 0x1d ;  /* 0x0000000009097211 */ /* 0x000fca00078feaff */
[----:B------:R-:W-:Y:S01]  /*0980*/  STG.E desc[UR12][R2.64+0x4], R9 ;  /* 0x0000040902007986 */ /* 0x000fe2000c10190c */
[----:B------:R-:W-:Y:S05]  /*0990*/  EXIT ;  /* 0x000000000000794d */ /* 0x000fea0003800000 */
.L_x_20:
        /* <DEDUP_REMOVED lines=14> */
.L_x_61:


//--------------------- .text._Z34compressKernelBitPack_noncoalescedPKhiiPhPi --------------------------
	.section	.text._Z34compressKernelBitPack_noncoalescedPKhiiPhPi,"ax",@progbits
	.align	128
        .global         _Z34compressKernelBitPack_noncoalescedPKhiiPhPi
        .type           _Z34compressKernelBitPack_noncoalescedPKhiiPhPi,@function
        .size           _Z34compressKernelBitPack_noncoalescedPKhiiPhPi,(.L_x_57 - _Z34compressKernelBitPack_noncoalescedPKhiiPhPi)
        .other          _Z34compressKernelBitPack_noncoalescedPKhiiPhPi,@"STO_CUDA_ENTRY STV_DEFAULT"
_Z34compressKernelBitPack_noncoalescedPKhiiPhPi:
.text._Z34compressKernelBitPack_noncoalescedPKhiiPhPi:
[----:B------:R-:W-:Y:S01]  /*0000*/  LDC R1, c[0x0][0x37c] ;  /* 0x0000df00ff017b82 */ /* 0x000fe20000000800 */
[----:B------:R-:W0:Y:S07]  /*0010*/  S2R R0, SR_CTAID.X ;  /* 0x0000000000007919 */ /* 0x000e2e0000002500 */
[----:B------:R-:W0:Y:S01]  /*0020*/  LDC.64 R24, c[0x0][0x388] ;  /* 0x0000e200ff187b82 */ /* 0x000e220000000a00 */
[----:B------:R-:W-:Y:S01]  /*0030*/  MOV R10, 0xf0 ;  /* 0x000000f0000a7802 */ /* 0x000fe20000000f00 */
[----:B------:R-:W1:Y:S06]  /*0040*/  S2R R2, SR_TID.X ;  /* 0x0000000000027919 */ /* 0x000e6c0000002100 */
[----:B------:R-:W2:Y:S01]  /*0050*/  LDC R3, c[0x0][0x360] ;  /* 0x0000d800ff037b82 */ /* 0x000ea20000000800 */
[----:B0-----:R-:W-:-:S02]  /*0060*/  IMAD R5, R0, R25, R25 ;  /* 0x0000001900057224 */ /* 0x001fc400078e0219 */
[----:B------:R-:W-:Y:S01]  /*0070*/  IMAD.MOV R6, RZ, RZ, -R0 ;  /* 0x000000ffff067224 */ /* 0x000fe200078e0a00 */
[----:B-1----:R-:W-:Y:S02]  /*0080*/  PRMT R4, R2, 0x9910, RZ ;  /* 0x0000991002047816 */ /* 0x002fe400000000ff */
[----:B------:R-:W-:Y:S02]  /*0090*/  VIMNMX R2, PT, PT, R5, R24, PT ;  /* 0x0000001805027248 */ /* 0x000fe40003fe0100 */
[----:B--2---:R-:W-:Y:S01]  /*00a0*/  LOP3.LUT R5, R3, 0xffff, RZ, 0xc0, !PT ;  /* 0x0000ffff03057812 */ /* 0x004fe200078ec0ff */
[----:B------:R-:W-:Y:S02]  /*00b0*/  IMAD R4, R4, 0x11, RZ ;  /* 0x0000001104047824 */ /* 0x000fe400078e02ff */
[----:B------:R-:W-:-:S03]  /*00c0*/  IMAD R25, R25, R6, R2 ;  /* 0x0000000619197224 */ /* 0x000fc600078e0202 */
[----:B------:R-:W-:-:S07]  /*00d0*/  LOP3.LUT R6, R4, 0xffff, RZ, 0xc0, !PT ;  /* 0x0000ffff04067812 */ /* 0x000fce00078ec0ff */
[----:B------:R-:W-:Y:S05]  /*00e0*/  CALL.REL.NOINC `($__internal_0_$__cuda_sm20_rem_u16) ;  /* 0x0000002000587944 */ /* 0x000fea0003c00000 */
[----:B------:R-:W-:Y:S01]  /*00f0*/  LOP3.LUT R4, R9, 0xffff, RZ, 0xc0, !PT ;  /* 0x0000ffff09047812 */ /* 0x000fe200078ec0ff */
[----:B------:R-:W0:Y:S01]  /*0100*/  LDCU.64 UR20, c[0x0][0x358] ;  /* 0x00006b00ff1477ac */ /* 0x000e220008000a00 */
[----:B------:R-:W-:Y:S02]  /*0110*/  BSSY.RECONVERGENT B0, `(.L_x_21) ;  /* 0x0000102000007945 */ /* 0x000fe40003800200 */
[----:B------:R-:W-:Y:S01]  /*0120*/  ISETP.GT.AND P0, PT, R25, R4, PT ;  /* 0x000000041900720c */ /* 0x000fe20003f04270 */
[----:B------:R-:W1:Y:S01]  /*0130*/  LDCU UR28, c[0x0][0x38c] ;  /* 0x00007180ff1c77ac */ /* 0x000e620008000800 */
[----:B------:R-:W2:Y:S11]  /*0140*/  LDCU.64 UR24, c[0x0][0x380] ;  /* 0x00007000ff1877ac */ /* 0x000eb60008000a00 */
[----:B------:R-:W-:Y:S05]  /*0150*/  @!P0 BRA `(.L_x_22) ;  /* 0x0000000c00f48947 */ /* 0x000fea0003800000 */
[----:B------:R-:W3:Y:S01]  /*0160*/  I2F.U32.RP R10, R3 ;  /* 0x00000003000a7306 */ /* 0x000ee20000209000 */
[----:B------:R-:W-:Y:S01]  /*0170*/  IMAD.IADD R6, R4, 0x1, R3 ;  /* 0x0000000104067824 */ /* 0x000fe200078e0203 */
[----:B------:R-:W-:Y:S01]  /*0180*/  ISETP.NE.U32.AND P2, PT, R3, RZ, PT ;  /* 0x000000ff0300720c */ /* 0x000fe20003f45070 */
[----:B------:R-:W-:Y:S03]  /*0190*/  BSSY.RECONVERGENT B1, `(.L_x_23) ;  /* 0x0000075000017945 */ /* 0x000fe60003800200 */
[----:B------:R-:W-:Y:S02]  /*01a0*/  ISETP.GE.U32.AND P0, PT, R6, R25, PT ;  /* 0x000000190600720c */ /* 0x000fe40003f06070 */
[----:B------:R-:W-:Y:S02]  /*01b0*/  VIMNMX.U32 R5, PT, PT, R25, R6, !PT ;  /* 0x0000000619057248 */ /* 0x000fe40007fe0000 */
[----:B------:R-:W-:Y:S01]  /*01c0*/  SEL R7, RZ, 0x1, P0 ;  /* 0x00000001ff077807 */ /* 0x000fe20000000000 */
[----:B---3--:R-:W3:Y:S02]  /*01d0*/  MUFU.RCP R10, R10 ;  /* 0x0000000a000a7308 */ /* 0x008ee40000001000 */
[----:B---3--:R-:W-:-:S06]  /*01e0*/  VIADD R8, R10, 0xffffffe ;  /* 0x0ffffffe0a087836 */ /* 0x008fcc0000000000 */
[----:B------:R3:W4:Y:S02]  /*01f0*/  F2I.FTZ.U32.TRUNC.NTZ R9, R8 ;  /* 0x0000000800097305 */ /* 0x000724000021f000 */
[----:B---3--:R-:W-:Y:S02]  /*0200*/  IMAD.MOV.U32 R8, RZ, RZ, RZ ;  /* 0x000000ffff087224 */ /* 0x008fe400078e00ff */
[----:B----4-:R-:W-:-:S04]  /*0210*/  IMAD.MOV R12, RZ, RZ, -R9 ;  /* 0x000000ffff0c7224 */ /* 0x010fc800078e0a09 */
[----:B------:R-:W-:-:S04]  /*0220*/  IMAD R11, R12, R3, RZ ;  /* 0x000000030c0b7224 */ /* 0x000fc800078e02ff */
[----:B------:R-:W-:Y:S01]  /*0230*/  IMAD.HI.U32 R9, R9, R11, R8 ;  /* 0x0000000b09097227 */ /* 0x000fe200078e0008 */
[----:B------:R-:W-:-:S05]  /*0240*/  IADD3 R8, PT, PT, R5, -R6, -R7 ;  /* 0x8000000605087210 */ /* 0x000fca0007ffe807 */
[----:B------:R-:W-:-:S04]  /*0250*/  IMAD.HI.U32 R10, R9, R8, RZ ;  /* 0x00000008090a7227 */ /* 0x000fc800078e00ff */
[----:B------:R-:W-:-:S04]  /*0260*/  IMAD.MOV R5, RZ, RZ, -R10 ;  /* 0x000000ffff057224 */ /* 0x000fc800078e0a0a */
[----:B------:R-:W-:-:S05]  /*0270*/  IMAD R8, R3, R5, R8 ;  /* 0x0000000503087224 */ /* 0x000fca00078e0208 */
[----:B------:R-:W-:-:S13]  /*0280*/  ISETP.GE.U32.AND P0, PT, R8, R3, PT ;  /* 0x000000030800720c */ /* 0x000fda0003f06070 */
[----:B------:R-:W-:Y:S02]  /*0290*/  @P0 IMAD.IADD R8, R8, 0x1, -R3 ;  /* 0x0000000108080824 */ /* 0x000fe400078e0a03 */
[----:B------:R-:W-:-:S03]  /*02a0*/  @P0 VIADD R10, R10, 0x1 ;  /* 0x000000010a0a0836 */ /* 0x000fc60000000000 */
[----:B------:R-:W-:-:S13]  /*02b0*/  ISETP.GE.U32.AND P1, PT, R8, R3, PT ;  /* 0x000000030800720c */ /* 0x000fda0003f26070 */
[----:B------:R-:W-:Y:S01]  /*02c0*/  @P1 VIADD R10, R10, 0x1 ;  /* 0x000000010a0a1836 */ /* 0x000fe20000000000 */
[----:B------:R-:W-:-:S05]  /*02d0*/  @!P2 LOP3.LUT R10, RZ, R3, RZ, 0x33, !PT ;  /* 0x00000003ff0aa212 */ /* 0x000fca00078e33ff */
[----:B------:R-:W-:-:S05]  /*02e0*/  IMAD.IADD R7, R7, 0x1, R10 ;  /* 0x0000000107077824 */ /* 0x000fca00078e020a */
[C---:B------:R-:W-:Y:S02]  /*02f0*/  LOP3.LUT R5, R7.reuse, 0x1, RZ, 0xc0, !PT ;  /* 0x0000000107057812 */ /* 0x040fe400078ec0ff */
[----:B------:R-:W-:Y:S02]  /*0300*/  ISETP.NE.AND P0, PT, R7, RZ, PT ;  /* 0x000000ff0700720c */ /* 0x000fe40003f05270 */
[----:B------:R-:W-:-:S13]  /*0310*/  ISETP.NE.U32.AND P1, PT, R5, 0x1, PT ;  /* 0x000000010500780c */ /* 0x000fda0003f25070 */
[----:B------:R-:W-:Y:S05]  /*0320*/  @!P1 BRA `(.L_x_24) ;  /* 0x00000004006c9947 */ /* 0x000fea0003800000 */
[----:B------:R-:W3:Y:S01]  /*0330*/  LDCU UR6, c[0x0][0x38c] ;  /* 0x00007180ff0677ac */ /* 0x000ee20008000800 */
[----:B------:R-:W4:Y:S01]  /*0340*/  LDCU.64 UR4, c[0x0][0x380] ;  /* 0x00007000ff0477ac */ /* 0x000f220008000a00 */
[----:B------:R-:W5:Y:S01]  /*0350*/  LDCU.U8 UR22, c[0x3][0xf] ;  /* 0x00c001e0ff1677ac */ /* 0x000f620008000000 */
[----:B------:R-:W1:Y:S01]  /*0360*/  LDCU.U8 UR19, c[0x3][0xe] ;  /* 0x00c001c0ff1377ac */ /* 0x000e620008000000 */
[----:B------:R-:W2:Y:S01]  /*0370*/  LDCU.U8 UR18, c[0x3][0xd] ;  /* 0x00c001a0ff1277ac */ /* 0x000ea20008000000 */
[----:B---3--:R-:W-:Y:S01]  /*0380*/  IMAD R5, R0, UR6, R4 ;  /* 0x0000000600057c24 */ /* 0x008fe2000f8e0204 */
[----:B------:R-:W3:Y:S04]  /*0390*/  LDCU.U8 UR17, c[0x3][0xc] ;  /* 0x00c00180ff1177ac */ /* 0x000ee80008000000 */
[C---:B----4-:R-:W-:Y:S01]  /*03a0*/  IADD3 R8, P1, PT, R5.reuse, UR4, RZ ;  /* 0x0000000405087c10 */ /* 0x050fe2000ff3e0ff */
[----:B------:R-:W4:Y:S03]  /*03b0*/  LDCU.U8 UR13, c[0x3][0x8] ;  /* 0x00c00100ff0d77ac */ /* 0x000f260008000000 */
[----:B------:R-:W-:Y:S01]  /*03c0*/  LEA.HI.X.SX32 R9, R5, UR5, 0x1, P1 ;  /* 0x0000000505097c11 */ /* 0x000fe200088f0eff */
[----:B------:R-:W4:Y:S04]  /*03d0*/  LDCU.U8 UR10, c[0x3][0x4] ;  /* 0x00c00080ff0a77ac */ /* 0x000f280008000000 */
[----:B0-----:R-:W4:Y:S01]  /*03e0*/  LDG.E.U8 R8, desc[UR20][R8.64] ;  /* 0x0000001408087981 */ /* 0x001f22000c1e1100 */
[----:B------:R-:W0:Y:S01]  /*03f0*/  LDCU.U8 UR5, c[0x3][0x1] ;  /* 0x00c00020ff0577ac */ /* 0x000e220008000000 */
[----:B------:R-:W-:Y:S01]  /*0400*/  IMAD.MOV.U32 R5, RZ, RZ, 0x5 ;  /* 0x00000005ff057424 */ /* 0x000fe200078e00ff */
[----:B------:R-:W1:Y:S01]  /*0410*/  LDCU.U8 UR6, c[0x3][0x3] ;  /* 0x00c00060ff0677ac */ /* 0x000e620008000000 */
[----:B------:R-:W3:Y:S01]  /*0420*/  LDCU.U8 UR16, c[0x3][0xb] ;  /* 0x00c00160ff1077ac */ /* 0x000ee20008000000 */
[----:B------:R-:W3:Y:S01]  /*0430*/  LDCU.U8 UR15, c[0x3][0xa] ;  /* 0x00c00140ff0f77ac */ /* 0x000ee20008000000 */
[----:B------:R-:W3:Y:S01]  /*0440*/  LDCU.U8 UR14, c[0x3][0x9] ;  /* 0x00c00120ff0e77ac */ /* 0x000ee20008000000 */
[----:B0-----:R-:W-:-:S02]  /*0450*/  UPRMT UR23, UR5, 0x9910, URZ ;  /* 0x0000991005177896 */ /* 0x001fc400080000ff */
[----:B-----5:R-:W-:Y:S02]  /*0460*/  UPRMT UR5, UR22, 0x9910, URZ ;  /* 0x0000991016057896 */ /* 0x020fe400080000ff */
[----:B-1----:R-:W-:Y:S02]  /*0470*/  UPRMT UR26, UR6, 0x9910, URZ ;  /* 0x00009910061a7896 */ /* 0x002fe400080000ff */
[----:B------:R-:W-:Y:S02]  /*0480*/  UPRMT UR6, UR19, 0x9910, URZ ;  /* 0x0000991013067896 */ /* 0x000fe400080000ff */
[----:B--2---:R-:W-:Y:S02]  /*0490*/  UPRMT UR18, UR18, 0x9910, URZ ;  /* 0x0000991012127896 */ /* 0x004fe400080000ff */
[----:B---3--:R-:W-:Y:S01]  /*04a0*/  UPRMT UR17, UR17, 0x9910, URZ ;  /* 0x0000991011117896 */ /* 0x008fe200080000ff */
[----:B------:R-:W0:Y:S01]  /*04b0*/  LDCU.U8 UR12, c[0x3][0x7] ;  /* 0x00c000e0ff0c77ac */ /* 0x000e220008000000 */
[----:B------:R-:W-:Y:S01]  /*04c0*/  UPRMT UR16, UR16, 0x9910, URZ ;  /* 0x0000991010107896 */ /* 0x000fe200080000ff */
[----:B------:R-:W1:Y:S01]  /*04d0*/  LDCU.U8 UR11, c[0x3][0x6] ;  /* 0x00c000c0ff0b77ac */ /* 0x000e620008000000 */
[----:B------:R-:W-:Y:S01]  /*04e0*/  UPRMT UR15, UR15, 0x9910, URZ ;  /* 0x000099100f0f7896 */ /* 0x000fe200080000ff */
[----:B------:R-:W2:Y:S01]  /*04f0*/  LDCU.U8 UR7, c[0x3][0x5] ;  /* 0x00c000a0ff0777ac */ /* 0x000ea20008000000 */
[----:B------:R-:W-:-:S02]  /*0500*/  UPRMT UR14, UR14, 0x9910, URZ ;  /* 0x000099100e0e7896 */ /* 0x000fc400080000ff */
[----:B----4-:R-:W-:Y:S02]  /*0510*/  UPRMT UR13, UR13, 0x9910, URZ ;  /* 0x000099100d0d7896 */ /* 0x010fe400080000ff */
[----:B0-----:R-:W-:Y:S01]  /*0520*/  UPRMT UR12, UR12, 0x9910, URZ ;  /* 0x000099100c0c7896 */ /* 0x001fe200080000ff */
[----:B------:R-:W0:Y:S01]  /*0530*/  LDCU.U8 UR9, c[0x3][0x2] ;  /* 0x00c00040ff0977ac */ /* 0x000e220008000000 */
[----:B-1----:R-:W-:Y:S01]  /*0540*/  UPRMT UR11, UR11, 0x9910, URZ ;  /* 0x000099100b0b7896 */ /* 0x002fe200080000ff */
[----:B------:R-:W1:Y:S01]  /*0550*/  LDCU.U8 UR8, c[0x3][URZ] ;  /* 0x00c00000ff0877ac */ /* 0x000e620008000000 */
[----:B--2---:R-:W-:Y:S01]  /*0560*/  UPRMT UR27, UR7, 0x9910, URZ ;  /* 0x00009910071b7896 */ /* 0x004fe200080000ff */
[----:B------:R-:W2:Y:S01]  /*0570*/  S2UR UR7, SR_CgaCtaId ;  /* 0x00000000000779c3 */ /* 0x000ea20000008800 */
[----:B------:R-:W-:Y:S01]  /*0580*/  UPRMT UR10, UR10, 0x9910, URZ ;  /* 0x000099100a0a7896 */ /* 0x000fe200080000ff */
[----:B------:R-:W-:Y:S01]  /*0590*/  UMOV UR4, 0x400 ;  /* 0x0000040000047882 */ /* 0x000fe20000000000 */
[----:B0-----:R-:W-:-:S02]  /*05a0*/  UPRMT UR9, UR9, 0x9910, URZ ;  /* 0x0000991009097896 */ /* 0x001fc400080000ff */
[----:B-1----:R-:W-:Y:S02]  /*05b0*/  UPRMT UR8, UR8, 0x9910, URZ ;  /* 0x0000991008087896 */ /* 0x002fe400080000ff */
[----:B--2---:R-:W-:Y:S01]  /*05c0*/  ULEA UR4, UR7, UR4, 0x18 ;  /* 0x0000000407047291 */ /* 0x004fe2000f8ec0ff */
[C---:B------:R-:W-:Y:S01]  /*05d0*/  ISETP.NE.AND P2, PT, R8.reuse, UR5, PT ;  /* 0x0000000508007c0c */ /* 0x040fe2000bf45270 */
[----:B------:R-:W-:Y:S01]  /*05e0*/  UMOV UR5, UR18 ;  /* 0x0000001200057c82 */ /* 0x000fe20008000000 */
[C---:B------:R-:W-:Y:S01]  /*05f0*/  ISETP.NE.AND P1, PT, R8.reuse, UR6, PT ;  /* 0x0000000608007c0c */ /* 0x040fe2000bf25270 */
[----:B------:R-:W-:Y:S01]  /*0600*/  UMOV UR6, UR17 ;  /* 0x0000001100067c82 */ /* 0x000fe20008000000 */
[----:B------:R-:W-:Y:S02]  /*0610*/  SEL R5, R5, 0x9, !P2 ;  /* 0x0000000905057807 */ /* 0x000fe40005000000 */
[----:B------:R-:W-:Y:S01]  /*0620*/  ISETP.NE.AND P2, PT, R8, UR5, PT ;  /* 0x0000000508007c0c */ /* 0x000fe2000bf45270 */
[----:B------:R-:W-:Y:S01]  /*0630*/  UMOV UR5, UR16 ;  /* 0x0000001000057c82 */ /* 0x000fe20008000000 */
[----:B------:R-:W-:-:S02]  /*0640*/  SEL R5, R5, 0x5, P1 ;  /* 0x0000000505057807 */ /* 0x000fc40000800000 */
[C---:B------:R-:W-:Y:S01]  /*0650*/  ISETP.NE.AND P1, PT, R8.reuse, UR6, PT ;  /* 0x0000000608007c0c */ /* 0x040fe2000bf25270 */
[----:B------:R-:W-:Y:S01]  /*0660*/  UMOV UR6, UR15 ;  /* 0x0000000f00067c82 */ /* 0x000fe20008000000 */
[----:B------:R-:W-:Y:S02]  /*0670*/  SEL R5, R5, 0x5, P2 ;  /* 0x0000000505057807 */ /* 0x000fe40001000000 */
[C---:B------:R-:W-:Y:S01]  /*0680*/  ISETP.NE.AND P2, PT, R8.reuse, UR5, PT ;  /* 0x0000000508007c0c */ /* 0x040fe2000bf45270 */
[----:B------:R-:W-:Y:S01]  /*0690*/  UMOV UR5, UR14 ;  /* 0x0000000e00057c82 */ /* 0x000fe20008000000 */
[----:B------:R-:W-:Y:S02]  /*06a0*/  SEL R5, R5, 0x5, P1 ;  /* 0x0000000505057807 */ /* 0x000fe40000800000 */
        /* <DEDUP_REMOVED lines=24> */
[C---:B------:R-:W-:Y:S02]  /*0830*/  ISETP.NE.AND P1, PT, R8.reuse, UR6, PT ;  /* 0x0000000608007c0c */ /* 0x040fe4000bf25270 */
[----:B------:R-:W-:Y:S02]  /*0840*/  SEL R5, R5, 0x5, P2 ;  /* 0x0000000505057807 */ /* 0x000fe40001000000 */
[----:B------:R-:W-:Y:S01]  /*0850*/  ISETP.NE.AND P2, PT, R8, UR5, PT ;  /* 0x0000000508007c0c */ /* 0x000fe2000bf45270 */
[----:B------:R-:W-:Y:S01]  /*0860*/  UMOV UR5, UR8 ;  /* 0x0000000800057c82 */ /* 0x000fe20008000000 */
[----:B------:R-:W-:-:S02]  /*0870*/  SEL R5, R5, 0x5, P1 ;  /* 0x0000000505057807 */ /* 0x000fc40000800000 */
[----:B------:R-:W-:Y:S02]  /*0880*/  ISETP.NE.AND P1, PT, R8, UR5, PT ;  /* 0x0000000508007c0c */ /* 0x000fe4000bf25270 */
[----:B------:R-:W-:Y:S02]  /*0890*/  SEL R5, R5, 0x5, P2 ;  /* 0x0000000505057807 */ /* 0x000fe40001000000 */
[----:B------:R-:W-:Y:S01]  /*08a0*/  LEA R8, R4, UR4, 0x2 ;  /* 0x0000000404087c11 */ /* 0x000fe2000f8e10ff */
[----:B------:R-:W-:Y:S01]  /*08b0*/  IMAD.MOV.U32 R4, RZ, RZ, R6 ;  /* 0x000000ffff047224 */ /* 0x000fe200078e0006 */
[----:B------:R-:W-:-:S05]  /*08c0*/  SEL R5, R5, 0x5, P1 ;  /* 0x0000000505057807 */ /* 0x000fca0000800000 */
[----:B------:R3:W-:Y:S02]  /*08d0*/  STS [R8], R5 ;  /* 0x0000000508007388 */ /* 0x0007e40000000800 */
.L_x_24:
[----:B012---:R-:W-:Y:S05]  /*08e0*/  BSYNC.RECONVERGENT B1 ;  /* 0x0000000000017941 */ /* 0x007fea0003800200 */
.L_x_23:
[----:B------:R-:W-:Y:S05]  /*08f0*/  @!P0 BRA `(.L_x_22) ;  /* 0x00000008000c8947 */ /* 0x000fea0003800000 */
[----:B------:R-:W0:Y:S01]  /*0900*/  S2R R6, SR_CgaCtaId ;  /* 0x0000000000067919 */ /* 0x000e220000008800 */
[----:B------:R-:W1:Y:S01]  /*0910*/  LDC.U8 R12, c[0x3][RZ] ;  /* 0x00c00000ff0c7b82 */ /* 0x000e620000000000 */
[----:B---3--:R-:W-:-:S07]  /*0920*/  MOV R5, 0x400 ;  /* 0x0000040000057802 */ /* 0x008fce0000000f00 */
[----:B------:R-:W2:Y:S08]  /*0930*/  LDC.U8 R13, c[0x3][0x1] ;  /* 0x00c00040ff0d7b82 */ /* 0x000eb00000000000 */
[----:B------:R-:W3:Y:S08]  /*0940*/  LDC.U8 R14, c[0x3][0x2] ;  /* 0x00c00080ff0e7b82 */ /* 0x000ef00000000000 */
[----:B------:R-:W4:Y:S01]  /*0950*/  LDC.U8 R15, c[0x3][0x3] ;  /* 0x00c000c0ff0f7b82 */ /* 0x000f220000000000 */
[----:B0-----:R-:W-:-:S07]  /*0960*/  LEA R5, R6, R5, 0x18 ;  /* 0x0000000506057211 */ /* 0x001fce00078ec0ff */
[----:B------:R-:W0:Y:S08]  /*0970*/  LDC.U8 R16, c[0x3][0x4] ;  /* 0x00c00100ff107b82 */ /* 0x000e300000000000 */
[----:B------:R-:W0:Y:S08]  /*0980*/  LDC.U8 R17, c[0x3][0x5] ;  /* 0x00c00140ff117b82 */ /* 0x000e300000000000 */
[----:B------:R-:W0:Y:S08]  /*0990*/  LDC.U8 R18, c[0x3][0x6] ;  /* 0x00c00180ff127b82 */ /* 0x000e300000000000 */
[----:B------:R-:W0:Y:S08]  /*09a0*/  LDC.U8 R19, c[0x3][0x7] ;  /* 0x00c001c0ff137b82 */ /* 0x000e300000000000 */
[----:B------:R-:W0:Y:S08]  /*09b0*/  LDC.U8 R20, c[0x3][0x8] ;  /* 0x00c00200ff147b82 */ /* 0x000e300000000000 */
[----:B-1234-:R-:W0:Y:S02]  /*09c0*/  LDC.U8 R21, c[0x3][0xc] ;  /* 0x00c00300ff157b82 */ /* 0x01ee240000000000 */
.L_x_25:
[----:B----4-:R-:W-:-:S05]  /*09d0*/  IMAD R7, R0, UR28, R4 ;  /* 0x0000001c00077c24 */ /* 0x010fca000f8e0204 */
[----:B------:R-:W-:-:S04]  /*09e0*/  IADD3 R6, P0, PT, R7, UR24, RZ ;  /* 0x0000001807067c10 */ /* 0x000fc8000ff1e0ff */
[----:B------:R-:W-:-:S05]  /*09f0*/  LEA.HI.X.SX32 R7, R7, UR25, 0x1, P0 ;  /* 0x0000001907077c11 */ /* 0x000fca00080f0eff */
[----:B------:R1:W2:Y:S01]  /*0a00*/  LDG.E.U8 R10, desc[UR20][R6.64] ;  /* 0x00000014060a7981 */ /* 0x0002a2000c1e1100 */
[----:B------:R-:W-:-:S05]  /*0a10*/  IADD3 R8, P0, PT, R3, R6, RZ ;  /* 0x0000000603087210 */ /* 0x000fca0007f1e0ff */
[----:B------:R-:W-:-:S05]  /*0a20*/  IMAD.X R9, RZ, RZ, R7, P0 ;  /* 0x000000ffff097224 */ /* 0x000fca00000e0607 */
[----:B------:R3:W4:Y:S01]  /*0a30*/  LDG.E.U8 R8, desc[UR20][R8.64] ;  /* 0x0000001408087981 */ /* 0x000722000c1e1100 */
[----:B------:R-:W5:Y:S01]  /*0a40*/  LDCU.U8 UR4, c[0x3][0xf] ;  /* 0x00c001e0ff0477ac */ /* 0x000f620008000000 */
[----:B-1----:R-:W-:Y:S01]  /*0a50*/  PRMT R7, R12, 0x9910, RZ ;  /* 0x000099100c077816 */ /* 0x002fe200000000ff */
[----:B------:R-:W-:Y:S01]  /*0a60*/  IMAD.MOV.U32 R6, RZ, RZ, 0x5 ;  /* 0x00000005ff067424 */ /* 0x000fe200078e00ff */
[----:B------:R-:W-:Y:S01]  /*0a70*/  PRMT R11, R14, 0x9910, RZ ;  /* 0x000099100e0b7816 */ /* 0x000fe200000000ff */
[----:B------:R-:W1:Y:S01]  /*0a80*/  LDCU.U8 UR9, c[0x3][0xe] ;  /* 0x00c001c0ff0977ac */ /* 0x000e620008000000 */
[----:B0-----:R-:W-:Y:S02]  /*0a90*/  PRMT R22, R20, 0x9910, RZ ;  /* 0x0000991014167816 */ /* 0x001fe400000000ff */
[----:B------:R-:W-:Y:S01]  /*0aa0*/  PRMT R23, R19, 0x9910, RZ ;  /* 0x0000991013177816 */ /* 0x000fe200000000ff */
[----:B------:R-:W0:Y:S01]  /*0ab0*/  LDCU.U8 UR5, c[0x3][0x9] ;  /* 0x00c00120ff0577ac */ /* 0x000e220008000000 */
[----:B---3--:R-:W-:-:S02]  /*0ac0*/  PRMT R9, R13, 0x9910, RZ ;  /* 0x000099100d097816 */ /* 0x008fc400000000ff */
[----:B------:R-:W-:Y:S01]  /*0ad0*/  PRMT R24, R18, 0x9910, RZ ;  /* 0x0000991012187816 */ /* 0x000fe200000000ff */
[----:B------:R-:W3:Y:S01]  /*0ae0*/  LDCU.U8 UR8, c[0x3][0xd] ;  /* 0x00c001a0ff0877ac */ /* 0x000ee20008000000 */
[----:B------:R-:W3:Y:S01]  /*0af0*/  LDCU.U8 UR7, c[0x3][0xb] ;  /* 0x00c00160ff0777ac */ /* 0x000ee20008000000 */
[----:B-----5:R-:W-:Y:S01]  /*0b00*/  UPRMT UR11, UR4, 0x9910, URZ ;  /* 0x00009910040b7896 */ /* 0x020fe200080000ff */
[----:B------:R-:W5:Y:S01]  /*0b10*/  LDCU.U8 UR6, c[0x3][0xa] ;  /* 0x00c00140ff0677ac */ /* 0x000f620008000000 */
[----:B-1----:R-:W-:Y:S02]  /*0b20*/  UPRMT UR10, UR9, 0x9910, URZ ;  /* 0x00009910090a7896 */ /* 0x002fe400080000ff */
[----:B0-----:R-:W-:-:S03]  /*0b30*/  UPRMT UR4, UR5, 0x9910, URZ ;  /* 0x0000991005047896 */ /* 0x001fc600080000ff */
[----:B------:R-:W-:Y:S01]  /*0b40*/  UMOV UR9, UR11 ;  /* 0x0000000b00097c82 */ /* 0x000fe20008000000 */
[----:B---3--:R-:W-:-:S03]  /*0b50*/  UPRMT UR5, UR8, 0x9910, URZ ;  /* 0x0000991008057896 */ /* 0x008fc600080000ff */
[----:B------:R-:W-:Y:S01]  /*0b60*/  UMOV UR8, UR10 ;  /* 0x0000000a00087c82 */ /* 0x000fe20008000000 */
[----:B------:R-:W-:-:S03]  /*0b70*/  UPRMT UR10, UR7, 0x9910, URZ ;  /* 0x00009910070a7896 */ /* 0x000fc600080000ff */
[----:B------:R-:W-:Y:S01]  /*0b80*/  UMOV UR7, UR5 ;  /* 0x0000000500077c82 */ /* 0x000fe20008000000 */
[----:B-----5:R-:W-:-:S03]  /*0b90*/  UPRMT UR5, UR6, 0x9910, URZ ;  /* 0x0000991006057896 */ /* 0x020fc600080000ff */
[----:B------:R-:W-:Y:S01]  /*0ba0*/  UMOV UR6, UR10 ;  /* 0x0000000a00067c82 */ /* 0x000fe20008000000 */
[C---:B--2---:R-:W-:Y:S02]  /*0bb0*/  ISETP.NE.AND P4, PT, R10.reuse, UR9, PT ;  /* 0x000000090a007c0c */ /* 0x044fe4000bf85270 */
[C---:B------:R-:W-:Y:S02]  /*0bc0*/  ISETP.NE.AND P1, PT, R10.reuse, R7, PT ;  /* 0x000000070a00720c */ /* 0x040fe40003f25270 */
[----:B------:R-:W-:Y:S02]  /*0bd0*/  ISETP.NE.AND P3, PT, R10, UR8, PT ;  /* 0x000000080a007c0c */ /* 0x000fe4000bf65270 */
[----:B------:R-:W-:Y:S02]  /*0be0*/  SEL R7, R6, 0x9, !P4 ;  /* 0x0000000906077807 */ /* 0x000fe40006000000 */
[----:B------:R-:W-:Y:S02]  /*0bf0*/  ISETP.NE.AND P2, PT, R10, R11, PT ;  /* 0x0000000b0a00720c */ /* 0x000fe40003f45270 */
[----:B------:R-:W-:-:S02]  /*0c00*/  PRMT R11, R21, 0x9910, RZ ;  /* 0x00009910150b7816 */ /* 0x000fc400000000ff */
[C---:B------:R-:W-:Y:S02]  /*0c10*/  ISETP.NE.AND P4, PT, R10.reuse, UR7, PT ;  /* 0x000000070a007c0c */ /* 0x040fe4000bf85270 */
[----:B------:R-:W-:Y:S02]  /*0c20*/  SEL R7, R7, 0x5, P3 ;  /* 0x0000000507077807 */ /* 0x000fe40001800000 */
[C---:B------:R-:W-:Y:S02]  /*0c30*/  ISETP.NE.AND P3, PT, R10.reuse, R11, PT ;  /* 0x0000000b0a00720c */ /* 0x040fe40003f65270 */
[----:B------:R-:W-:Y:S02]  /*0c40*/  SEL R7, R7, 0x5, P4 ;  /* 0x0000000507077807 */ /* 0x000fe40002000000 */
[----:B------:R-:W-:Y:S02]  /*0c50*/  ISETP.NE.AND P4, PT, R10, UR6, PT ;  /* 0x000000060a007c0c */ /* 0x000fe4000bf85270 */
[----:B------:R-:W-:-:S02]  /*0c60*/  SEL R7, R7, 0x5, P3 ;  /* 0x0000000507077807 */ /* 0x000fc40001800000 */
[C---:B------:R-:W-:Y:S02]  /*0c70*/  ISETP.NE.AND P5, PT, R10.reuse, UR5, PT ;  /* 0x000000050a007c0c */ /* 0x040fe4000bfa5270 */
[----:B------:R-:W-:Y:S02]  /*0c80*/  SEL R7, R7, 0x5, P4 ;  /* 0x0000000507077807 */ /* 0x000fe40002000000 */
[C---:B------:R-:W-:Y:S02]  /*0c90*/  ISETP.NE.AND P0, PT, R10.reuse, R9, PT ;  /* 0x000000090a00720c */ /* 0x040fe40003f05270 */
[----:B------:R-:W-:Y:S02]  /*0ca0*/  PRMT R9, R15, 0x9910, RZ ;  /* 0x000099100f097816 */ /* 0x000fe400000000ff */
[----:B------:R-:W-:Y:S02]  /*0cb0*/  ISETP.NE.AND P6, PT, R10, UR4, PT ;  /* 0x000000040a007c0c */ /* 0x000fe4000bfc5270 */
[----:B------:R-:W-:-:S02]  /*0cc0*/  SEL R7, R7, 0x5, P5 ;  /* 0x0000000507077807 */ /* 0x000fc40002800000 */
[C---:B----4-:R-:W-:Y:S02]  /*0cd0*/  ISETP.NE.AND P5, PT, R8.reuse, UR9, PT ;  /* 0x0000000908007c0c */ /* 0x050fe4000bfa5270 */
[----:B------:R-:W-:Y:S02]  /*0ce0*/  ISETP.NE.AND P4, PT, R8, R11, PT ;  /* 0x0000000b0800720c */ /* 0x000fe40003f85270 */
[----:B------:R-:W-:Y:S02]  /*0cf0*/  ISETP.NE.AND P3, PT, R10, R9, PT ;  /* 0x000000090a00720c */ /* 0x000fe40003f65270 */
[----:B------:R-:W-:Y:S01]  /*0d00*/  SEL R11, R7, 0x5, P6 ;  /* 0x00000005070b7807 */ /* 0x000fe20003000000 */
[----:B------:R-:W-:Y:S01]  /*0d10*/  IMAD.MOV.U32 R7, RZ, RZ, R22 ;  /* 0x000000ffff077224 */ /* 0x000fe200078e0016 */
[----:B------:R-:W-:Y:S02]  /*0d20*/  ISETP.NE.AND P6, PT, R8, UR8, PT ;  /* 0x0000000808007c0c */ /* 0x000fe4000bfc5270 */
[----:B------:R-:W-:-:S02]  /*0d30*/  SEL R9, R6, 0x9, !P5 ;  /* 0x0000000906097807 */ /* 0x000fc40006800000 */
[----:B------:R-:W-:Y:S02]  /*0d40*/  ISETP.NE.AND P5, PT, R8, UR7, PT ;  /* 0x0000000708007c0c */ /* 0x000fe4000bfa5270 */
[----:B------:R-:W-:Y:S01]  /*0d50*/  SEL R22, R9, 0x5, P6 ;  /* 0x0000000509167807 */ /* 0x000fe20003000000 */
[----:B------:R-:W-:Y:S01]  /*0d60*/  IMAD.MOV.U32 R9, RZ, RZ, R23 ;  /* 0x000000ffff097224 */ /* 0x000fe200078e0017 */
[----:B------:R-:W-:Y:S02]  /*0d70*/  ISETP.NE.AND P6, PT, R10, R7, PT ;  /* 0x000000070a00720c */ /* 0x000fe40003fc5270 */
[----:B------:R-:W-:Y:S02]  /*0d80*/  SEL R23, R22, 0x5, P5 ;  /* 0x0000000516177807 */ /* 0x000fe40002800000 */
[----:B------:R-:W-:Y:S01]  /*0d90*/  SEL R22, R11, 0x5, P6 ;  /* 0x000000050b167807 */ /* 0x000fe20003000000 */
[----:B------:R-:W-:Y:S01]  /*0da0*/  IMAD.MOV.U32 R11, RZ, RZ, R24 ;  /* 0x000000ffff0b7224 */ /* 0x000fe200078e0018 */
[----:B------:R-:W-:-:S02]  /*0db0*/  ISETP.NE.AND P6, PT, R10, R9, PT ;  /* 0x000000090a00720c */ /* 0x000fc40003fc5270 */
[----:B------:R-:W-:Y:S02]  /*0dc0*/  ISETP.NE.AND P5, PT, R8, UR6, PT ;  /* 0x0000000608007c0c */ /* 0x000fe4000bfa5270 */
[----:B------:R-:W-:Y:S02]  /*0dd0*/  SEL R23, R23, 0x5, P4 ;  /* 0x0000000517177807 */ /* 0x000fe40002000000 */
[----:B------:R-:W-:Y:S02]  /*0de0*/  PRMT R6, R17, 0x9910, RZ ;  /* 0x0000991011067816 */ /* 0x000fe400000000ff */
[----:B------:R-:W-:Y:S02]  /*0df0*/  SEL R22, R22, 0x5, P6 ;  /* 0x0000000516167807 */ /* 0x000fe40003000000 */
[----:B------:R-:W-:Y:S01]  /*0e00*/  ISETP.NE.AND P6, PT, R10, R11, PT ;  /* 0x0000000b0a00720c */ /* 0x000fe20003fc5270 */
[----:B------:R-:W-:Y:S01]  /*0e10*/  IMAD.MOV.U32 R27, RZ, RZ, R6 ;  /* 0x000000ffff1b7224 */ /* 0x000fe200078e0006 */
[----:B------:R-:W-:-:S02]  /*0e20*/  ISETP.NE.AND P4, PT, R8, UR5, PT ;  /* 0x0000000508007c0c */ /* 0x000fc4000bf85270 */
[----:B------:R-:W-:Y:S02]  /*0e30*/  SEL R23, R23, 0x5, P5 ;  /* 0x0000000517177807 */ /* 0x000fe40002800000 */
[----:B------:R-:W-:Y:S02]  /*0e40*/  SEL R6, R22, 0x5, P6 ;  /* 0x0000000516067807 */ /* 0x000fe40003000000 */
[C---:B------:R-:W-:Y:S02]  /*0e50*/  ISETP.NE.AND P6, PT, R8.reuse, UR4, PT ;  /* 0x0000000408007c0c */ /* 0x040fe4000bfc5270 */
[----:B------:R-:W-:Y:S02]  /*0e60*/  SEL R23, R23, 0x5, P4 ;  /* 0x0000000517177807 */ /* 0x000fe40002000000 */
[----:B------:R-:W-:Y:S02]  /*0e70*/  ISETP.NE.AND P4, PT, R8, R7, PT ;  /* 0x000000070800720c */ /* 0x000fe40003f85270 */
[----:B------:R-:W-:-:S02]  /*0e80*/  SEL R23, R23, 0x5, P6 ;  /* 0x0000000517177807 */ /* 0x000fc40003000000 */
[----:B------:R-:W-:Y:S02]  /*0e90*/  ISETP.NE.AND P5, PT, R10, R27, PT ;  /* 0x0000001b0a00720c */ /* 0x000fe40003fa5270 */
[----:B------:R-:W-:Y:S02]  /*0ea0*/  SEL R23, R23, 0x5, P4 ;  /* 0x0000000517177807 */ /* 0x000fe40002000000 */
[----:B------:R-:W-:Y:S02]  /*0eb0*/  ISETP.NE.AND P4, PT, R8, R9, PT ;  /* 0x000000090800720c */ /* 0x000fe40003f85270 */
[----:B------:R-:W-:Y:S02]  /*0ec0*/  PRMT R27, R16, 0x9910, RZ ;  /* 0x00009910101b7816 */ /* 0x000fe400000000ff */
[----:B------:R-:W-:Y:S02]  /*0ed0*/  SEL R6, R6, 0x5, P5 ;  /* 0x0000000506067807 */ /* 0x000fe40002800000 */
[----:B------:R-:W-:-:S02]  /*0ee0*/  PRMT R7, R17, 0x9910, RZ ;  /* 0x0000991011077816 */ /* 0x000fc400000000ff */
[----:B------:R-:W-:Y:S02]  /*0ef0*/  ISETP.NE.AND P6, PT, R8, R11, PT ;  /* 0x0000000b0800720c */ /* 0x000fe40003fc5270 */
[----:B------:R-:W-:Y:S02]  /*0f00*/  SEL R23, R23, 0x5, P4 ;  /* 0x0000000517177807 */ /* 0x000fe40002000000 */
[----:B------:R-:W-:Y:S02]  /*0f10*/  ISETP.NE.AND P5, PT, R10, R27, PT ;  /* 0x0000001b0a00720c */ /* 0x000fe40003fa5270 */
[----:B------:R-:W-:Y:S02]  /*0f20*/  PRMT R9, R16, 0x9910, RZ ;  /* 0x0000991010097816 */ /* 0x000fe400000000ff */
[----:B------:R-:W-:Y:S02]  /*0f30*/  PRMT R11, R15, 0x9910, RZ ;  /* 0x000099100f0b7816 */ /* 0x000fe400000000ff */
[----:B------:R-:W-:-:S02]  /*0f40*/  PRMT R10, R14, 0x9910, RZ ;  /* 0x000099100e0a7816 */ /* 0x000fc400000000ff */
[----:B------:R-:W-:Y:S02]  /*0f50*/  ISETP.NE.AND P4, PT, R8, R7, PT ;  /* 0x000000070800720c */ /* 0x000fe40003f85270 */
[----:B------:R-:W-:Y:S01]  /*0f60*/  SEL R23, R23, 0x5, P6 ;  /* 0x0000000517177807 */ /* 0x000fe20003000000 */
[----:B------:R-:W-:Y:S01]  /*0f70*/  IMAD.MOV.U32 R7, RZ, RZ, R10 ;  /* 0x000000ffff077224 */ /* 0x000fe200078e000a */
[----:B------:R-:W-:Y:S02]  /*0f80*/  SEL R6, R6, 0x5, P5 ;  /* 0x0000000506067807 */ /* 0x000fe40002800000 */
[----:B------:R-:W-:Y:S01]  /*0f90*/  ISETP.NE.AND P5, PT, R8, R9, PT ;  /* 0x000000090800720c */ /* 0x000fe20003fa5270 */
[----:B------:R-:W-:Y:S01]  /*0fa0*/  IMAD.MOV.U32 R9, RZ, RZ, R11 ;  /* 0x000000ffff097224 */ /* 0x000fe200078e000b */
[----:B------:R-:W-:Y:S02]  /*0fb0*/  SEL R23, R23, 0x5, P4 ;  /* 0x0000000517177807 */ /* 0x000fe40002000000 */
[----:B------:R-:W-:-:S02]  /*0fc0*/  PRMT R10, R13, 0x9910, RZ ;  /* 0x000099100d0a7816 */ /* 0x000fc400000000ff */
[----:B------:R-:W-:Y:S02]  /*0fd0*/  ISETP.NE.AND P6, PT, R8, R9, PT ;  /* 0x000000090800720c */ /* 0x000fe40003fc5270 */
[----:B------:R-:W-:Y:S01]  /*0fe0*/  SEL R23, R23, 0x5, P5 ;  /* 0x0000000517177807 */ /* 0x000fe20002800000 */
[----:B------:R-:W-:Y:S01]  /*0ff0*/  IMAD.MOV.U32 R9, RZ, RZ, R10 ;  /* 0x000000ffff097224 */ /* 0x000fe200078e000a */
[----:B------:R-:W-:Y:S02]  /*1000*/  SEL R6, R6, 0x5, P3 ;  /* 0x0000000506067807 */ /* 0x000fe40001800000 */
[----:B------:R-:W-:Y:S02]  /*1010*/  ISETP.NE.AND P4, PT, R8, R7, PT ;  /* 0x000000070800720c */ /* 0x000fe40003f85270 */
[----:B------:R-:W-:Y:S02]  /*1020*/  SEL R23, R23, 0x5, P6 ;  /* 0x0000000517177807 */ /* 0x000fe40003000000 */
[----:B------:R-:W-:-:S02]  /*1030*/  PRMT R7, R12, 0x9910, RZ ;  /* 0x000099100c077816 */ /* 0x000fc400000000ff */
[----:B------:R-:W-:Y:S02]  /*1040*/  SEL R6, R6, 0x5, P2 ;  /* 0x0000000506067807 */ /* 0x000fe40001000000 */
[C---:B------:R-:W-:Y:S02]  /*1050*/  ISETP.NE.AND P3, PT, R8.reuse, R9, PT ;  /* 0x000000090800720c */ /* 0x040fe40003f65270 */
[----:B------:R-:W-:Y:S02]  /*1060*/  SEL R23, R23, 0x5, P4 ;  /* 0x0000000517177807 */ /* 0x000fe40002000000 */
[----:B------:R-:W-:Y:S01]  /*1070*/  ISETP.NE.AND P2, PT, R8, R7, PT ;  /* 0x000000070800720c */ /* 0x000fe20003f45270 */
[----:B------:R-:W-:Y:S01]  /*1080*/  IMAD R7, R4, 0x4, R5 ;  /* 0x0000000404077824 */ /* 0x000fe200078e0205 */
[----:B------:R-:W-:Y:S01]  /*1090*/  SEL R6, R6, 0x5, P0 ;  /* 0x0000000506067807 */ /* 0x000fe20000000000 */
[----:B------:R-:W-:Y:S01]  /*10a0*/  IMAD R4, R3, 0x2, R4 ;  /* 0x0000000203047824 */ /* 0x000fe200078e0204 */
[----:B------:R-:W-:Y:S01]  /*10b0*/  SEL R23, R23, 0x5, P3 ;  /* 0x0000000517177807 */ /* 0x000fe20001800000 */
[----:B------:R-:W-:Y:S01]  /*10c0*/  IMAD R8, R3, 0x4, R7 ;  /* 0x0000000403087824 */ /* 0x000fe200078e0207 */
[----:B------:R-:W-:-:S02]  /*10d0*/  SEL R6, R6, 0x5, P1 ;  /* 0x0000000506067807 */ /* 0x000fc40000800000 */
[----:B------:R-:W-:Y:S02]  /*10e0*/  SEL R23, R23, 0x5, P2 ;  /* 0x0000000517177807 */ /* 0x000fe40001000000 */
[----:B------:R-:W-:Y:S01]  /*10f0*/  ISETP.GE.AND P0, PT, R4, R25, PT ;  /* 0x000000190400720c */ /* 0x000fe20003f06270 */
[----:B------:R4:W-:Y:S04]  /*1100*/  STS [R7], R6 ;  /* 0x0000000607007388 */ /* 0x0009e80000000800 */
[----:B------:R4:W-:Y:S08]  /*1110*/  STS [R8], R23 ;  /* 0x0000001708007388 */ /* 0x0009f00000000800 */
[----:B------:R-:W-:Y:S05]  /*1120*/  @!P0 BRA `(.L_x_25) ;  /* 0xfffffff800288947 */ /* 0x000fea000383ffff */
.L_x_22:
[----:B012---:R-:W-:Y:S05]  /*1130*/  BSYNC.RECONVERGENT B0 ;  /* 0x0000000000007941 */ /* 0x007fea0003800200 */
.L_x_21:
[----:B------:R-:W0:Y:S01]  /*1140*/  S2R R3, SR_TID.X ;  /* 0x0000000000037919 */ /* 0x000e220000002100 */
[----:B------:R-:W-:Y:S01]  /*1150*/  BSSY.RECONVERGENT B0, `(.L_x_26) ;  /* 0x0000068000007945 */ /* 0x000fe20003800200 */
[----:B------:R-:W-:Y:S01]  /*1160*/  BAR.SYNC.DEFER_BLOCKING 0x0 ;  /* 0x0000000000007b1d */ /* 0x000fe20000010000 */
[----:B0-----:R-:W-:-:S13]  /*1170*/  ISETP.NE.AND P1, PT, R3, RZ, PT ;  /* 0x000000ff0300720c */ /* 0x001fda0003f25270 */
[----:B------:R-:W-:Y:S05]  /*1180*/  @P1 BRA `(.L_x_27) ;  /* 0x0000000400901947 */ /* 0x000fea0003800000 */
[----:B------:R-:W-:Y:S01]  /*1190*/  ISETP.GE.AND P0, PT, R25, 0x1, PT ;  /* 0x000000011900780c */ /* 0x000fe20003f06270 */
[----:B------:R-:W-:-:S12]  /*11a0*/  IMAD.MOV.U32 R12, RZ, RZ, RZ ;  /* 0x000000ffff0c7224 */ /* 0x000fd800078e00ff */
[----:B------:R-:W-:Y:S05]  /*11b0*/  @!P0 BRA `(.L_x_28) ;  /* 0x0000000400788947 */ /* 0x000fea0003800000 */
[----:B------:R-:W0:Y:S01]  /*11c0*/  LDCU UR4, c[0x0][0x38c] ;  /* 0x00007180ff0477ac */ /* 0x000e220008000800 */
[----:B------:R-:W-:Y:S01]  /*11d0*/  LOP3.LUT R24, R25, 0x3, RZ, 0xc0, !PT ;  /* 0x0000000319187812 */ /* 0x000fe200078ec0ff */
[----:B------:R-:W-:Y:S02]  /*11e0*/  IMAD.MOV.U32 R3, RZ, RZ, RZ ;  /* 0x000000ffff037224 */ /* 0x000fe400078e00ff */
[----:B------:R-:W-:Y:S02]  /*11f0*/  IMAD.MOV.U32 R12, RZ, RZ, RZ ;  /* 0x000000ffff0c7224 */ /* 0x000fe400078e00ff */
[----:B0-----:R-:W-:-:S05]  /*1200*/  IMAD R2, R0, UR4, -R2 ;  /* 0x0000000400027c24 */ /* 0x001fca000f8e0a02 */
[----:B------:R-:W-:-:S13]  /*1210*/  ISETP.GT.U32.AND P0, PT, R2, -0x4, PT ;  /* 0xfffffffc0200780c */ /* 0x000fda0003f04070 */
[----:B------:R-:W-:Y:S05]  /*1220*/  @P0 BRA `(.L_x_29) ;  /* 0x0000000400240947 */ /* 0x000fea0003800000 */
[----:B------:R-:W0:Y:S01]  /*1230*/  S2UR UR5, SR_CgaCtaId ;  /* 0x00000000000579c3 */ /* 0x000e220000008800 */
[----:B------:R-:W-:Y:S01]  /*1240*/  LOP3.LUT R3, R25, 0x7ffffffc, RZ, 0xc0, !PT ;  /* 0x7ffffffc19037812 */ /* 0x000fe200078ec0ff */
[----:B------:R-:W-:Y:S01]  /*1250*/  UMOV UR4, 0x400 ;  /* 0x0000040000047882 */ /* 0x000fe20000000000 */
[----:B------:R-:W-:-:S03]  /*1260*/  IMAD.MOV.U32 R12, RZ, RZ, RZ ;  /* 0x000000ffff0c7224 */ /* 0x000fc600078e00ff */
[----:B------:R-:W-:-:S05]  /*1270*/  IMAD.MOV R2, RZ, RZ, -R3 ;  /* 0x000000ffff027224 */ /* 0x000fca00078e0a03 */
[----:B------:R-:W-:Y:S01]  /*1280*/  ISETP.GE.AND P0, PT, R2, RZ, PT ;  /* 0x000000ff0200720c */ /* 0x000fe20003f06270 */
[----:B0-----:R-:W-:-:S12]  /*1290*/  ULEA UR4, UR5, UR4, 0x18 ;  /* 0x0000000405047291 */ /* 0x001fd8000f8ec0ff */
[----:B------:R-:W-:Y:S05]  /*12a0*/  @P0 BRA `(.L_x_30) ;  /* 0x0000000000d80947 */ /* 0x000fea0003800000 */
[----:B------:R-:W-:Y:S01]  /*12b0*/  IMAD.MOV R4, RZ, RZ, -R2 ;  /* 0x000000ffff047224 */ /* 0x000fe200078e0a02 */
[----:B------:R-:W-:-:S04]  /*12c0*/  PLOP3.LUT P0, PT, PT, PT, PT, 0x80, 0x8 ;  /* 0x000000000008781c */ /* 0x000fc80003f0f070 */
[----:B------:R-:W-:-:S13]  /*12d0*/  ISETP.GT.AND P2, PT, R4, 0xc, PT ;  /* 0x0000000c0400780c */ /* 0x000fda0003f44270 */
[----:B------:R-:W-:Y:S05]  /*12e0*/  @!P2 BRA `(.L_x_31) ;  /* 0x000000000074a947 */ /* 0x000fea0003800000 */
[----:B------:R-:W-:-:S13]  /*12f0*/  PLOP3.LUT P0, PT, PT, PT, PT, 0x8, 0x80 ;  /* 0x000000000080781c */ /* 0x000fda0003f0e170 */
.L_x_32:
[----:B-1-34-:R-:W0:Y:S01]  /*1300*/  LDS.128 R8, [UR4] ;  /* 0x00000004ff087984 */ /* 0x01ae220008000c00 */
[----:B------:R-:W-:-:S03]  /*1310*/  VIADD R2, R2, 0x10 ;  /* 0x0000001002027836 */ /* 0x000fc60000000000 */
[----:B------:R-:W1:Y:S02]  /*1320*/  LDS.128 R20, [UR4+0x10] ;  /* 0x00001004ff147984 */ /* 0x000e640008000c00 */
[----:B------:R-:W-:Y:S02]  /*1330*/  ISETP.GE.AND P2, PT, R2, -0xc, PT ;  /* 0xfffffff40200780c */ /* 0x000fe40003f46270 */
[----:B------:R-:W2:Y:S04]  /*1340*/  LDS.128 R16, [UR4+0x20] ;  /* 0x00002004ff107984 */ /* 0x000ea80008000c00 */
[----:B------:R-:W3:Y:S01]  /*1350*/  LDS.128 R4, [UR4+0x30] ;  /* 0x00003004ff047984 */ /* 0x000ee20008000c00 */
[----:B0-----:R-:W-:-:S04]  /*1360*/  IMAD.IADD R13, R8, 0x1, R12 ;  /* 0x00000001080d7824 */ /* 0x001fc800078e020c */
[----:B------:R-:W-:-:S04]  /*1370*/  IMAD.IADD R14, R9, 0x1, R13 ;  /* 0x00000001090e7824 */ /* 0x000fc800078e020d */
[----:B------:R-:W-:-:S04]  /*1380*/  IMAD.IADD R15, R10, 0x1, R14 ;  /* 0x000000010a0f7824 */ /* 0x000fc800078e020e */
[----:B------:R-:W-:Y:S01]  /*1390*/  IMAD.IADD R8, R11, 0x1, R15 ;  /* 0x000000010b087824 */ /* 0x000fe200078e020f */
[----:B------:R0:W-:Y:S03]  /*13a0*/  STS.128 [UR4], R12 ;  /* 0x0000000cff007988 */ /* 0x0001e60008000c04 */
[----:B-1----:R-:W-:-:S04]  /*13b0*/  IMAD.IADD R9, R8, 0x1, R20 ;  /* 0x0000000108097824 */ /* 0x002fc800078e0214 */
[----:B------:R-:W-:-:S04]  /*13c0*/  IMAD.IADD R10, R21, 0x1, R9 ;  /* 0x00000001150a7824 */ /* 0x000fc800078e0209 */
[----:B------:R-:W-:-:S04]  /*13d0*/  IMAD.IADD R11, R22, 0x1, R10 ;  /* 0x00000001160b7824 */ /* 0x000fc800078e020a */
[----:B------:R-:W-:Y:S01]  /*13e0*/  IMAD.IADD R20, R23, 0x1, R11 ;  /* 0x0000000117147824 */ /* 0x000fe200078e020b */
[----:B------:R1:W-:Y:S03]  /*13f0*/  STS.128 [UR4+0x10], R8 ;  /* 0x00001008ff007988 */ /* 0x0003e60008000c04 */
[----:B--2---:R-:W-:-:S04]  /*1400*/  IMAD.IADD R21, R20, 0x1, R16 ;  /* 0x0000000114157824 */ /* 0x004fc800078e0210 */
[----:B------:R-:W-:-:S04]  /*1410*/  IMAD.IADD R22, R17, 0x1, R21 ;  /* 0x0000000111167824 */ /* 0x000fc800078e0215 */
[----:B------:R-:W-:-:S04]  /*1420*/  IMAD.IADD R23, R18, 0x1, R22 ;  /* 0x0000000112177824 */ /* 0x000fc800078e0216 */
[----:B------:R-:W-:Y:S01]  /*1430*/  IMAD.IADD R16, R19, 0x1, R23 ;  /* 0x0000000113107824 */ /* 0x000fe200078e0217 */
[----:B------:R1:W-:Y:S03]  /*1440*/  STS.128 [UR4+0x20], R20 ;  /* 0x00002014ff007988 */ /* 0x0003e60008000c04 */
[----:B---3--:R-:W-:-:S04]  /*1450*/  IMAD.IADD R17, R16, 0x1, R4 ;  /* 0x0000000110117824 */ /* 0x008fc800078e0204 */
[----:B------:R-:W-:-:S04]  /*1460*/  IMAD.IADD R18, R5, 0x1, R17 ;  /* 0x0000000105127824 */ /* 0x000fc800078e0211 */
[----:B------:R-:W-:-:S04]  /*1470*/  IMAD.IADD R19, R6, 0x1, R18 ;  /* 0x0000000106137824 */ /* 0x000fc800078e0212 */
[----:B0-----:R-:W-:Y:S01]  /*1480*/  IMAD.IADD R12, R7, 0x1, R19 ;  /* 0x00000001070c7824 */ /* 0x001fe200078e0213 */
[----:B------:R1:W-:Y:S01]  /*1490*/  STS.128 [UR4+0x30], R16 ;  /* 0x00003010ff007988 */ /* 0x0003e20008000c04 */
[----:B------:R-:W-:Y:S01]  /*14a0*/  UIADD3 UR4, UPT, UPT, UR4, 0x40, URZ ;  /* 0x0000004004047890 */ /* 0x000fe2000fffe0ff */
[----:B------:R-:W-:Y:S11]  /*14b0*/  @!P2 BRA `(.L_x_32) ;  /* 0xfffffffc0090a947 */ /* 0x000ff6000383ffff */
.L_x_31:
[----:B------:R-:W-:-:S05]  /*14c0*/  IMAD.MOV R4, RZ, RZ, -R2 ;  /* 0x000000ffff047224 */ /* 0x000fca00078e0a02 */
[----:B------:R-:W-:-:S13]  /*14d0*/  ISETP.GT.AND P2, PT, R4, 0x4, PT ;  /* 0x000000040400780c */ /* 0x000fda0003f44270 */
[----:B------:R-:W-:Y:S05]  /*14e0*/  @!P2 BRA `(.L_x_33) ;  /* 0x000000000040a947 */ /* 0x000fea0003800000 */
[----:B-1-34-:R-:W0:Y:S01]  /*14f0*/  LDS.128 R8, [UR4] ;  /* 0x00000004ff087984 */ /* 0x01ae220008000c00 */
[----:B------:R-:W-:Y:S01]  /*1500*/  IMAD.MOV.U32 R16, RZ, RZ, R12 ;  /* 0x000000ffff107224 */ /* 0x000fe200078e000c */
[----:B------:R-:W-:Y:S01]  /*1510*/  PLOP3.LUT P0, PT, PT, PT, PT, 0x8, 0x80 ;  /* 0x000000000080781c */ /* 0x000fe20003f0e170 */
[----:B------:R-:W-:Y:S01]  /*1520*/  VIADD R2, R2, 0x8 ;  /* 0x0000000802027836 */ /* 0x000fe20000000000 */
[----:B------:R-:W1:Y:S01]  /*1530*/  LDS.128 R4, [UR4+0x10] ;  /* 0x00001004ff047984 */ /* 0x000e620008000c00 */
        /* <DEDUP_REMOVED lines=9> */
[----:B------:R0:W-:Y:S01]  /*15d0*/  STS.128 [UR4+0x10], R8 ;  /* 0x00001008ff007988 */ /* 0x0001e20008000c04 */
[----:B------:R-:W-:-:S12]  /*15e0*/  UIADD3 UR4, UPT, UPT, UR4, 0x20, URZ ;  /* 0x0000002004047890 */ /* 0x000fd8000fffe0ff */
.L_x_33:
[----:B------:R-:W-:-:S13]  /*15f0*/  ISETP.NE.OR P0, PT, R2, RZ, P0 ;  /* 0x000000ff0200720c */ /* 0x000fda0000705670 */
[----:B------:R-:W-:Y:S05]  /*1600*/  @!P0 BRA `(.L_x_29) ;  /* 0x00000000002c8947 */ /* 0x000fea0003800000 */
.L_x_30:
[----:B--234-:R-:W2:Y:S01]  /*1610*/  LDS.128 R4, [UR4] ;  /* 0x00000004ff047984 */ /* 0x01cea20008000c00 */
[----:B------:R-:W-:Y:S02]  /*1620*/  VIADD R2, R2, 0x4 ;  /* 0x0000000402027836 */ /* 0x000fe40000000000 */
[----:B01----:R-:W-:-:S03]  /*1630*/  IMAD.MOV.U32 R8, RZ, RZ, R12 ;  /* 0x000000ffff087224 */ /* 0x003fc600078e000c */
[----:B------:R-:W-:Y:S01]  /*1640*/  ISETP.NE.AND P0, PT, R2, RZ, PT ;  /* 0x000000ff0200720c */ /* 0x000fe20003f05270 */
[----:B--2---:R-:W-:-:S04]  /*1650*/  IMAD.IADD R9, R4, 0x1, R12 ;  /* 0x0000000104097824 */ /* 0x004fc800078e020c */
[----:B------:R-:W-:-:S04]  /*1660*/  IMAD.IADD R10, R5, 0x1, R9 ;  /* 0x00000001050a7824 */ /* 0x000fc800078e0209 */
[----:B------:R-:W-:-:S04]  /*1670*/  IMAD.IADD R11, R6, 0x1, R10 ;  /* 0x00000001060b7824 */ /* 0x000fc800078e020a */
[----:B------:R-:W-:Y:S01]  /*1680*/  IMAD.IADD R12, R7, 0x1, R11 ;  /* 0x00000001070c7824 */ /* 0x000fe200078e020b */
[----:B------:R2:W-:Y:S01]  /*1690*/  STS.128 [UR4], R8 ;  /* 0x00000008ff007988 */ /* 0x0005e20008000c04 */
[----:B------:R-:W-:Y:S01]  /*16a0*/  UIADD3 UR4, UPT, UPT, UR4, 0x10, URZ ;  /* 0x0000001004047890 */ /* 0x000fe2000fffe0ff */
[----:B------:R-:W-:Y:S11]  /*16b0*/  @P0 BRA `(.L_x_30) ;  /* 0xfffffffc00d40947 */ /* 0x000ff6000383ffff */
.L_x_29:
[----:B------:R-:W-:-:S13]  /*16c0*/  ISETP.NE.AND P0, PT, R24, RZ, PT ;  /* 0x000000ff1800720c */ /* 0x000fda0003f05270 */
[----:B------:R-:W-:Y:S05]  /*16d0*/  @!P0 BRA `(.L_x_28) ;  /* 0x0000000000308947 */ /* 0x000fea0003800000 */
[----:B---3--:R-:W3:Y:S01]  /*16e0*/  S2R R5, SR_CgaCtaId ;  /* 0x0000000000057919 */ /* 0x008ee20000008800 */
[----:B------:R-:W-:Y:S01]  /*16f0*/  MOV R2, 0x400 ;  /* 0x0000040000027802 */ /* 0x000fe20000000f00 */
[----:B------:R-:W-:-:S03]  /*1700*/  IMAD.MOV R24, RZ, RZ, -R24 ;  /* 0x000000ffff187224 */ /* 0x000fc600078e0a18 */
[----:B---3--:R-:W-:-:S05]  /*1710*/  LEA R2, R5, R2, 0x18 ;  /* 0x0000000205027211 */ /* 0x008fca00078ec0ff */
[----:B------:R-:W-:-:S07]  /*1720*/  IMAD R3, R3, 0x4, R2 ;  /* 0x0000000403037824 */ /* 0x000fce00078e0202 */
.L_x_34:
[----:B------:R-:W3:Y:S01]  /*1730*/  LDS R5, [R3] ;  /* 0x0000000003057984 */ /* 0x000ee20000000800 */
[----:B------:R-:W-:-:S03]  /*1740*/  VIADD R24, R24, 0x1 ;  /* 0x0000000118187836 */ /* 0x000fc60000000000 */
[----:B------:R5:W-:Y:S02]  /*1750*/  STS [R3], R12 ;  /* 0x0000000c03007388 */ /* 0x000be40000000800 */
[----:B------:R-:W-:Y:S01]  /*1760*/  ISETP.NE.AND P0, PT, R24, RZ, PT ;  /* 0x000000ff1800720c */ /* 0x000fe20003f05270 */
[----:B-----5:R-:W-:Y:S02]  /*1770*/  VIADD R3, R3, 0x4 ;  /* 0x0000000403037836 */ /* 0x020fe40000000000 */
[----:B---3--:R-:W-:-:S10]  /*1780*/  IMAD.IADD R12, R5, 0x1, R12 ;  /* 0x00000001050c7824 */ /* 0x008fd400078e020c */
[----:B------:R-:W-:Y:S05]  /*1790*/  @P0 BRA `(.L_x_34) ;  /* 0xfffffffc00e40947 */ /* 0x000fea000383ffff */
.L_x_28:
[----:B------:R-:W5:Y:S02]  /*17a0*/  LDC.64 R2, c[0x0][0x398] ;  /* 0x0000e600ff027b82 */ /* 0x000f640000000a00 */
[----:B-----5:R-:W-:-:S05]  /*17b0*/  IMAD.WIDE.U32 R2, R0, 0x4, R2 ;  /* 0x0000000400027825 */ /* 0x020fca00078e0002 */
[----:B------:R0:W-:Y:S02]  /*17c0*/  STG.E desc[UR20][R2.64], R12 ;  /* 0x0000000c02007986 */ /* 0x0001e4000c101914 */
.L_x_27:
[----:B------:R-:W-:Y:S05]  /*17d0*/  BSYNC.RECONVERGENT B0 ;  /* 0x0000000000007941 */ /* 0x000fea0003800200 */
.L_x_26:
[----:B------:R-:W-:Y:S06]  /*17e0*/  BAR.SYNC.DEFER_BLOCKING 0x0 ;  /* 0x0000000000007b1d */ /* 0x000fec0000010000 */
[----:B------:R-:W-:Y:S05]  /*17f0*/  @P1 EXIT ;  /* 0x000000000000194d */ /* 0x000fea0003800000 */
[----:B---3--:R-:W3:Y:S01]  /*1800*/  LDC.64 R4, c[0x0][0x390] ;  /* 0x0000e400ff047b82 */ /* 0x008ee20000000a00 */
[----:B------:R-:W-:Y:S01]  /*1810*/  UMOV UR4, URZ ;  /* 0x000000ff00047c82 */ /* 0x000fe20008000000 */
[----:B---3--:R-:W-:-:S04]  /*1820*/  LEA R4, P0, R0, R4, 0xa ;  /* 0x0000000400047211 */ /* 0x008fc800078050ff */
[----:B----4-:R-:W-:Y:S01]  /*1830*/  IADD3 R6, P1, PT, R4, 0xf, RZ ;  /* 0x0000000f04067810 */ /* 0x010fe20007f3e0ff */
[----:B------:R-:W-:-:S04]  /*1840*/  IMAD.X R5, RZ, RZ, R5, P0 ;  /* 0x000000ffff057224 */ /* 0x000fc800000e0605 */
[----:B------:R-:W-:-:S08]  /*1850*/  IMAD.X R7, RZ, RZ, R5, P1 ;  /* 0x000000ffff077224 */ /* 0x000fd000008e0605 */
.L_x_35:
[----:B0--3--:R-:W-:Y:S01]  /*1860*/  IMAD.MOV.U32 R2, RZ, RZ, R6 ;  /* 0x000000ffff027224 */ /* 0x009fe200078e0006 */
[----:B------:R-:W-:Y:S01]  /*1870*/  UIADD3 UR4, UPT, UPT, UR4, 0x20, URZ ;  /* 0x0000002004047890 */ /* 0x000fe2000fffe0ff */
[----:B------:R-:W-:-:S03]  /*1880*/  IMAD.MOV.U32 R3, RZ, RZ, R7 ;  /* 0x000000ffff037224 */ /* 0x000fc600078e0007 */
[----:B------:R-:W-:Y:S01]  /*1890*/  UISETP.NE.AND UP0, UPT, UR4, 0x400, UPT ;  /* 0x000004000400788c */ /* 0x000fe2000bf05270 */
[----:B------:R-:W-:Y:S01]  /*18a0*/  IADD3 R6, P0, PT, R2, 0x20, RZ ;  /* 0x0000002002067810 */ /* 0x000fe20007f1e0ff */
[----:B------:R3:W-:Y:S04]  /*18b0*/  STG.E.U8 desc[UR20][R2.64+-0xf], RZ ;  /* 0xfffff1ff02007986 */ /* 0x0007e8000c101114 */
[----:B------:R3:W-:Y:S01]  /*18c0*/  STG.E.U8 desc[UR20][R2.64+-0xe], RZ ;  /* 0xfffff2ff02007986 */ /* 0x0007e2000c101114 */
[----:B------:R-:W-:-:S03]  /*18d0*/  IMAD.X R7, RZ, RZ, R3, P0 ;  /* 0x000000ffff077224 */ /* 0x000fc600000e0603 */
[----:B------:R3:W-:Y:S04]  /*18e0*/  STG.E.U8 desc[UR20][R2.64+-0xd], RZ ;  /* 0xfffff3ff02007986 */ /* 0x0007e8000c101114 */
        /* <DEDUP_REMOVED lines=28> */
[----:B------:R3:W-:Y:S01]  /*1ab0*/  STG.E.U8 desc[UR20][R2.64+0x10], RZ ;  /* 0x000010ff02007986 */ /* 0x0007e2000c101114 */
[----:B------:R-:W-:Y:S05]  /*1ac0*/  BRA.U UP0, `(.L_x_35) ;  /* 0xfffffffd00647547 */ /* 0x000fea000b83ffff */
[----:B------:R-:W-:-:S13]  /*1ad0*/  ISETP.GE.AND P0, PT, R25, 0x1, PT ;  /* 0x000000011900780c */ /* 0x000fda0003f06270 */
[----:B------:R-:W-:Y:S05]  /*1ae0*/  @!P0 EXIT ;  /* 0x000000000000894d */ /* 0x000fea0003800000 */
[----:B------:R-:W0:Y:S01]  /*1af0*/  LDCU.U8 UR5, c[0x3][0x1] ;  /* 0x00c00020ff0577ac */ /* 0x000e220008000000 */
[----:B------:R-:W-:Y:S01]  /*1b00*/  IMAD.MOV.U32 R6, RZ, RZ, RZ ;  /* 0x000000ffff067224 */ /* 0x000fe200078e00ff */
[----:B------:R-:W4:Y:S01]  /*1b10*/  LDCU.U8 UR6, c[0x3][0x2] ;  /* 0x00c00040ff0677ac */ /* 0x000f220008000000 */
[----:B------:R-:W5:Y:S01]  /*1b20*/  LDCU.U8 UR7, c[0x3][0x3] ;  /* 0x00c00060ff0777ac */ /* 0x000f620008000000 */
[----:B------:R-:W1:Y:S01]  /*1b30*/  LDCU.U8 UR8, c[0x3][0x4] ;  /* 0x00c00080ff0877ac */ /* 0x000e620008000000 */
[----:B------:R-:W2:Y:S01]  /*1b40*/  LDCU.U8 UR9, c[0x3][0x5] ;  /* 0x00c000a0ff0977ac */ /* 0x000ea20008000000 */
[----:B------:R-:W3:Y:S01]  /*1b50*/  LDCU.U8 UR10, c[0x3][0x6] ;  /* 0x00c000c0ff0a77ac */ /* 0x000ee20008000000 */
        /* <DEDUP_REMOVED lines=10> */
[----:B------:R-:W-:Y:S01]  /*1c00*/  UMOV UR4, URZ ;  /* 0x000000ff00047c82 */ /* 0x000fe20008000000 */
[----:B0-----:R-:W-:-:S02]  /*1c10*/  UPRMT UR5, UR5, 0x9910, URZ ;  /* 0x0000991005057896 */ /* 0x001fc400080000ff */
[----:B----4-:R-:W-:Y:S02]  /*1c20*/  UPRMT UR6, UR6, 0x9910, URZ ;  /* 0x0000991006067896 */ /* 0x010fe400080000ff */
[----:B-----5:R-:W-:Y:S02]  /*1c30*/  UPRMT UR7, UR7, 0x9910, URZ ;  /* 0x0000991007077896 */ /* 0x020fe400080000ff */
[----:B-1----:R-:W-:Y:S02]  /*1c40*/  UPRMT UR8, UR8, 0x9910, URZ ;  /* 0x0000991008087896 */ /* 0x002fe400080000ff */
[----:B--2---:R-:W-:Y:S02]  /*1c50*/  UPRMT UR9, UR9, 0x9910, URZ ;  /* 0x0000991009097896 */ /* 0x004fe400080000ff */
[----:B---3--:R-:W-:Y:S02]  /*1c60*/  UPRMT UR10, UR10, 0x9910, URZ ;  /* 0x000099100a0a7896 */ /* 0x008fe400080000ff */
[----:B------:R-:W-:-:S02]  /*1c70*/  UPRMT UR11, UR11, 0x9910, URZ ;  /* 0x000099100b0b7896 */ /* 0x000fc400080000ff */
[----:B------:R-:W-:Y:S02]  /*1c80*/  UPRMT UR12, UR12, 0x9910, URZ ;  /* 0x000099100c0c7896 */ /* 0x000fe400080000ff */
[----:B------:R-:W-:Y:S02]  /*1c90*/  UPRMT UR13, UR13, 0x9910, URZ ;  /* 0x000099100d0d7896 */ /* 0x000fe400080000ff */
[----:B------:R-:W-:Y:S02]  /*1ca0*/  UPRMT UR14, UR14, 0x9910, URZ ;  /* 0x000099100e0e7896 */ /* 0x000fe400080000ff */
[----:B------:R-:W-:Y:S02]  /*1cb0*/  UPRMT UR15, UR15, 0x9910, URZ ;  /* 0x000099100f0f7896 */ /* 0x000fe400080000ff */
[----:B------:R-:W-:Y:S02]  /*1cc0*/  UPRMT UR16, UR16, 0x9910, URZ ;  /* 0x0000991010107896 */ /* 0x000fe400080000ff */
[----:B------:R-:W-:-:S02]  /*1cd0*/  UPRMT UR17, UR17, 0x9910, URZ ;  /* 0x0000991011117896 */ /* 0x000fc400080000ff */
[----:B------:R-:W-:Y:S02]  /*1ce0*/  UPRMT UR18, UR18, 0x9910, URZ ;  /* 0x0000991012127896 */ /* 0x000fe400080000ff */
[----:B------:R-:W-:-:S12]  /*1cf0*/  UPRMT UR19, UR19, 0x9910, URZ ;  /* 0x0000991013137896 */ /* 0x000fd800080000ff */
.L_x_38:
[----:B0-----:R-:W0:Y:S08]  /*1d00*/  LDC R3, c[0x0][0x38c] ;  /* 0x0000e300ff037b82 */ /* 0x001e300000000800 */
[----:B------:R-:W1:Y:S01]  /*1d10*/  LDC.64 R8, c[0x0][0x380] ;  /* 0x0000e000ff087b82 */ /* 0x000e620000000a00 */
[----:B0-----:R-:W-:-:S05]  /*1d20*/  IMAD R3, R0, R3, UR4 ;  /* 0x0000000400037e24 */ /* 0x001fca000f8e0203 */
[----:B-1----:R-:W-:-:S04]  /*1d30*/  IADD3 R2, P0, PT, R3, R8, RZ ;  /* 0x0000000803027210 */ /* 0x002fc80007f1e0ff */
[----:B------:R-:W-:-:S05]  /*1d40*/  LEA.HI.X.SX32 R3, R3, R9, 0x1, P0 ;  /* 0x0000000903037211 */ /* 0x000fca00000f0eff */
[----:B------:R-:W2:Y:S01]  /*1d50*/  LDG.E.U8 R2, desc[UR20][R2.64] ;  /* 0x0000001402027981 */ /* 0x000ea2000c1e1100 */
[----:B------:R-:W-:Y:S01]  /*1d60*/  UPRMT UR22, UR23, 0x9910, URZ ;  /* 0x0000991017167896 */ /* 0x000fe200080000ff */
[----:B------:R-:W-:Y:S01]  /*1d70*/  PLOP3.LUT P0, PT, PT, PT, PT, 0x80, 0x8 ;  /* 0x000000000008781c */ /* 0x000fe20003f0f070 */
[----:B------:R-:W-:Y:S01]  /*1d80*/  UIADD3 UR4, UPT, UPT, UR4, 0x1, URZ ;  /* 0x0000000104047890 */ /* 0x000fe2000fffe0ff */
[----:B------:R-:W-:Y:S02]  /*1d90*/  IMAD.MOV.U32 R7, RZ, RZ, 0x10 ;  /* 0x00000010ff077424 */ /* 0x000fe400078e00ff */
[----:B------:R-:W-:-:S03]  /*1da0*/  IMAD.MOV.U32 R8, RZ, RZ, 0x5 ;  /* 0x00000005ff087424 */ /* 0x000fc600078e00ff */
[----:B------:R-:W-:Y:S02]  /*1db0*/  ISETP.NE.AND P1, PT, R25, UR4, PT ;  /* 0x0000000419007c0c */ /* 0x000fe4000bf25270 */
[----:B--2---:R-:W-:-:S13]  /*1dc0*/  ISETP.NE.AND P2, PT, R2, UR22, PT ;  /* 0x0000001602007c0c */ /* 0x004fda000bf45270 */
[----:B------:R-:W-:Y:S05]  /*1dd0*/  @!P2 BRA `(.L_x_36) ;  /* 0x0000000000bca947 */ /* 0x000fea0003800000 */
[----:B------:R-:W-:Y:S01]  /*1de0*/  ISETP.NE.AND P2, PT, R2, UR5, PT ;  /* 0x0000000502007c0c */ /* 0x000fe2000bf45270 */
[----:B------:R-:W-:-:S12]  /*1df0*/  IMAD.MOV.U32 R7, RZ, RZ, 0x11 ;  /* 0x00000011ff077424 */ /* 0x000fd800078e00ff */
        /* <DEDUP_REMOVED lines=39> */
[----:B------:R-:W-:Y:S01]  /*2070*/  @P2 IMAD.MOV.U32 R9, RZ, RZ, 0x5 ;  /* 0x00000005ff092424 */ /* 0x000fe200078e00ff */
[----:B------:R-:W-:Y:S01]  /*2080*/  @P2 ISETP.NE.AND P3, PT, R2, UR19, PT ;  /* 0x0000001302002c0c */ /* 0x000fe2000bf65270 */
[----:B------:R-:W-:-:S03]  /*2090*/  @P2 IMAD.MOV.U32 R3, RZ, RZ, 0x1f ;  /* 0x0000001fff032424 */ /* 0x000fc600078e00ff */
[----:B------:R-:W-:Y:S02]  /*20a0*/  @P2 PLOP3.LUT P0, PT, P3, PT, PT, 0x8, 0x80 ;  /* 0x000000000080281c */ /* 0x000fe40001f0e170 */
[----:B------:R-:W-:Y:S02]  /*20b0*/  @P2 SEL R8, R9, 0x9, !P3 ;  /* 0x0000000909082807 */ /* 0x000fe40005800000 */
[----:B------:R-:W-:-:S09]  /*20c0*/  @P2 SEL R7, R3, 0x10, !P3 ;  /* 0x0000001003072807 */ /* 0x000fd20005800000 */
.L_x_36:
[----:B------:R-:W-:-:S07]  /*20d0*/  SEL R13, R7, R2, P0 ;  /* 0x00000002070d7207 */ /* 0x000fce0000000000 */
.L_x_37:
[----:B0-----:R-:W-:-:S04]  /*20e0*/  SHF.R.S32.HI R3, RZ, 0x1f, R6 ;  /* 0x0000001fff037819 */ /* 0x001fc80000011406 */
        /* <DEDUP_REMOVED lines=9> */
[----:B------:R-:W-:Y:S01]  /*2180*/  SHF.L.U32 R11, R10, R9, RZ ;  /* 0x000000090a0b7219 */ /* 0x000fe200000006ff */
[--C-:B------:R-:W-:Y:S02]  /*2190*/  IMAD.IADD R8, R8, 0x1, -R9.reuse ;  /* 0x0000000108087824 */ /* 0x100fe400078e0a09 */
[----:B------:R-:W-:Y:S02]  /*21a0*/  IMAD.IADD R7, R7, 0x1, -R9 ;  /* 0x0000000107077824 */ /* 0x000fe400078e0a09 */
[----:B------:R-:W-:Y:S01]  /*21b0*/  IMAD.IADD R6, R9, 0x1, R6 ;  /* 0x0000000109067824 */ /* 0x000fe200078e0206 */
[----:B------:R-:W-:Y:S02]  /*21c0*/  SHF.R.U32.HI R10, RZ, R8, R13 ;  /* 0x00000008ff0a7219 */ /* 0x000fe4000001160d */
[----:B------:R-:W-:Y:S02]  /*21d0*/  ISETP.GT.AND P0, PT, R8, RZ, PT ;  /* 0x000000ff0800720c */ /* 0x000fe40003f04270 */
[----:B------:R-:W-:-:S04]  /*21e0*/  LOP3.LUT R10, R10, R11, RZ, 0x30, !PT ;  /* 0x0000000b0a0a7212 */ /* 0x000fc800078e30ff */
[----:B------:R-:W-:-:S04]  /*21f0*/  SHF.L.U32 R7, R10, R7, RZ ;  /* 0x000000070a077219 */ /* 0x000fc800000006ff */
[----:B--2---:R-:W-:-:S05]  /*2200*/  LOP3.LUT R7, R12, R7, RZ, 0xfc, !PT ;  /* 0x000000070c077212 */ /* 0x004fca00078efcff */
[----:B------:R0:W-:Y:S01]  /*2210*/  STG.E.U8 desc[UR20][R2.64], R7 ;  /* 0x0000000702007986 */ /* 0x0001e2000c101114 */
[----:B------:R-:W-:Y:S05]  /*2220*/  @P0 BRA `(.L_x_37) ;  /* 0xfffffffc00ac0947 */ /* 0x000fea000383ffff */
[----:B------:R-:W-:Y:S05]  /*2230*/  @P1 BRA `(.L_x_38) ;  /* 0xfffffff800b01947 */ /* 0x000fea000383ffff */
[----:B------:R-:W-:Y:S05]  /*2240*/  EXIT ;  /* 0x000000000000794d */ /* 0x000fea0003800000 */
        .weak           $__internal_0_$__cuda_sm20_rem_u16
        .type           $__internal_0_$__cuda_sm20_rem_u16,@function
        .size           $__internal_0_$__cuda_sm20_rem_u16,(.L_x_57 - $__internal_0_$__cuda_sm20_rem_u16)
$__internal_0_$__cuda_sm20_rem_u16:
[----:B------:R-:W0:Y:S01]  /*2250*/  I2F.U16 R4, R5 ;  /* 0x0000000500047306 */ /* 0x000e220000101000 */
[----:B------:R-:W-:Y:S01]  /*2260*/  IMAD.MOV.U32 R7, RZ, RZ, 0x4b800000 ;  /* 0x4b800000ff077424 */ /* 0x000fe200078e00ff */
[C---:B0-----:R-:W-:Y:S02]  /*2270*/  FSETP.GEU.AND P1, PT, |R4|.reuse, 1.175494350822287508e-38, PT ;  /* 0x008000000400780b */ /* 0x041fe40003f2e200 */
[----:B------:R-:W-:Y:S02]  /*2280*/  FSETP.GT.AND P0, PT, |R4|, 8.50705917302346158658e+37, PT ;  /* 0x7e8000000400780b */ /* 0x000fe40003f04200 */
[----:B------:R-:W-:-:S04]  /*2290*/  FSEL R7, R7, 1, !P1 ;  /* 0x3f80000007077808 */ /* 0x000fc80004800000 */
[----:B------:R-:W-:Y:S02]  /*22a0*/  FSEL R7, R7, 0.25, !P0 ;  /* 0x3e80000007077808 */ /* 0x000fe40004000000 */
[----:B------:R-:W-:-:S03]  /*22b0*/  ISETP.NE.U32.AND P0, PT, R5, RZ, PT ;  /* 0x000000ff0500720c */ /* 0x000fc60003f05070 */
[----:B------:R-:W-:Y:S02]  /*22c0*/  FMUL R8, R4, R7 ;  /* 0x0000000704087220 */ /* 0x000fe40000400000 */
[----:B------:R-:W-:Y:S08]  /*22d0*/  I2F.U16.RZ R4, R6 ;  /* 0x0000000600047306 */ /* 0x000ff0000010d000 */
[----:B------:R-:W0:Y:S02]  /*22e0*/  MUFU.RCP R8, R8 ;  /* 0x0000000800087308 */ /* 0x000e240000001000 */
[----:B0-----:R-:W-:-:S04]  /*22f0*/  FMUL R7, R7, R8 ;  /* 0x0000000807077220 */ /* 0x001fc80000400000 */
[----:B------:R-:W-:-:S04]  /*2300*/  VIADD R7, R7, 0x2 ;  /* 0x0000000207077836 */ /* 0x000fc80000000000 */
[----:B------:R-:W-:-:S06]  /*2310*/  FMUL.RZ R7, R4, R7 ;  /* 0x0000000704077220 */ /* 0x000fcc000040c000 */
[----:B------:R-:W0:Y:S02]  /*2320*/  F2I.U32.TRUNC.NTZ R7, R7 ;  /* 0x0000000700077305 */ /* 0x000e24000020f000 */
[----:B0-----:R-:W-:-:S05]  /*2330*/  LOP3.LUT R4, R7, 0xffff, RZ, 0xc0, !PT ;  /* 0x0000ffff07047812 */ /* 0x001fca00078ec0ff */
[----:B------:R-:W-:-:S04]  /*2340*/  IMAD.MOV R4, RZ, RZ, -R4 ;  /* 0x000000ffff047224 */ /* 0x000fc800078e0a04 */
[----:B------:R-:W-:Y:S02]  /*2350*/  IMAD R9, R5, R4, R6 ;  /* 0x0000000405097224 */ /* 0x000fe400078e0206 */
[----:B------:R-:W-:Y:S02]  /*2360*/  IMAD.MOV.U32 R4, RZ, RZ, R10 ;  /* 0x000000ffff047224 */ /* 0x000fe400078e000a */
[----:B------:R-:W-:Y:S02]  /*2370*/  IMAD.MOV.U32 R5, RZ, RZ, 0x0 ;  /* 0x00000000ff057424 */ /* 0x000fe400078e00ff */
[----:B------:R-:W-:Y:S02]  /*2380*/  @!P0 IMAD.MOV.U32 R9, RZ, RZ, -0x1 ;  /* 0xffffffffff098424 */ /* 0x000fe400078e00ff */
[----:B------:R-:W-:Y:S05]  /*2390*/  RET.REL.NODEC R4 `(_Z34compressKernelBitPack_noncoalescedPKhiiPhPi) ;  /* 0xffffffdc04187950 */ /* 0x000fea0003c3ffff */
.L_x_39:
        /* <DEDUP_REMOVED lines=14> */
.L_x_57:


//--------------------- .text._Z31compressKernelBitPack_coalescedPKhiiPhPi --------------------------
	.section	.text._Z31compressKernelBitPack_coalescedPKhiiPhPi,"ax",@progbits
	.align	128
        .global         _Z31compressKernelBitPack_coalescedPKhiiPhPi
        .type           _Z31compressKernelBitPack_coalescedPKhiiPhPi,@function
        .size           _Z31compressKernelBitPack_coalescedPKhiiPhPi,(.L_x_63 - _Z31compressKernelBitPack_coalescedPKhiiPhPi)
        .other          _Z31compressKernelBitPack_coalescedPKhiiPhPi,@"STO_CUDA_ENTRY STV_DEFAULT"
_Z31compressKernelBitPack_coalescedPKhiiPhPi:
.text._Z31compressKernelBitPack_coalescedPKhiiPhPi:
[----:B------:R-:W-:Y:S01]  /*0000*/  LDC R1, c[0x0][0x37c] ;  /* 0x0000df00ff017b82 */ /* 0x000fe20000000800 */
[----:B------:R-:W0:Y:S07]  /*0010*/  S2R R0, SR_CTAID.X ;  /* 0x0000000000007919 */ /* 0x000e2e0000002500 */
[----:B------:R-:W0:Y:S01]  /*0020*/  LDC.64 R2, c[0x0][0x388] ;  /* 0x0000e200ff027b82 */ /* 0x000e220000000a00 */
[----:B------:R-:W1:Y:S01]  /*0030*/  LDCU.64 UR18, c[0x0][0x358] ;  /* 0x00006b00ff1277ac */ /* 0x000e620008000a00 */
[----:B------:R-:W-:Y:S01]  /*0040*/  BSSY.RECONVERGENT B0, `(.L_x_40) ;  /* 0x0000063000007945 */ /* 0x000fe20003800200 */
[----:B------:R-:W2:Y:S01]  /*0050*/  S2R R6, SR_TID.X ;  /* 0x0000000000067919 */ /* 0x000ea20000002100 */
[----:B------:R-:W3:Y:S01]  /*0060*/  LDCU.64 UR16, c[0x0][0x380] ;  /* 0x00007000ff1077ac */ /* 0x000ee20008000a00 */
[----:B------:R-:W4:Y:S01]  /*0070*/  S2R R8, SR_TID.X ;  /* 0x0000000000087919 */ /* 0x000f220000002100 */
[----:B0-----:R-:W-:-:S02]  /*0080*/  IMAD R5, R0, R3, R3 ;  /* 0x0000000300057224 */ /* 0x001fc400078e0203 */
[----:B------:R-:W-:-:S03]  /*0090*/  IMAD.MOV R25, RZ, RZ, -R0 ;  /* 0x000000ffff197224 */ /* 0x000fc600078e0a00 */
[----:B------:R-:W-:-:S05]  /*00a0*/  VIMNMX R2, PT, PT, R5, R2, PT ;  /* 0x0000000205027248 */ /* 0x000fca0003fe0100 */
[----:B------:R-:W-:-:S05]  /*00b0*/  IMAD R25, R3, R25, R2 ;  /* 0x0000001903197224 */ /* 0x000fca00078e0202 */
[----:B--2---:R-:W-:-:S13]  /*00c0*/  ISETP.GE.AND P0, PT, R6, R25, PT ;  /* 0x000000190600720c */ /* 0x004fda0003f06270 */
[----:B-1-34-:R-:W-:Y:S05]  /*00d0*/  @P0 BRA `(.L_x_41) ;  /* 0x0000000400640947 */ /* 0x01afea0003800000 */
[----:B------:R-:W0:Y:S01]  /*00e0*/  LDC R4, c[0x0][0x360] ;  /* 0x0000d800ff047b82 */ /* 0x000e220000000800 */
[----:B------:R-:W-:-:S07]  /*00f0*/  IMAD.MOV.U32 R5, RZ, RZ, R6 ;  /* 0x000000ffff057224 */ /* 0x000fce00078e0006 */
[----:B------:R-:W1:Y:S08]  /*0100*/  LDC.U8 R9, c[0x3][RZ] ;  /* 0x00c00000ff097b82 */ /* 0x000e700000000000 */
[----:B------:R-:W2:Y:S08]  /*0110*/  LDC.U8 R10, c[0x3][0x4] ;  /* 0x00c00100ff0a7b82 */ /* 0x000eb00000000000 */
[----:B------:R-:W3:Y:S08]  /*0120*/  LDC.U8 R11, c[0x3][0x8] ;  /* 0x00c00200ff0b7b82 */ /* 0x000ef00000000000 */
[----:B------:R-:W4:Y:S08]  /*0130*/  LDC.U8 R12, c[0x3][0xc] ;  /* 0x00c00300ff0c7b82 */ /* 0x000f300000000000 */
[----:B------:R-:W0:Y:S08]  /*0140*/  LDC.U8 R13, c[0x3][0xe] ;  /* 0x00c00380ff0d7b82 */ /* 0x000e300000000000 */
[----:B------:R-:W0:Y:S02]  /*0150*/  LDC.U8 R14, c[0x3][0xf] ;  /* 0x00c003c0ff0e7b82 */ /* 0x000e240000000000 */
.L_x_42:
[----:B------:R-:W-:-:S05]  /*0160*/  IMAD R7, R0, R3, R5 ;  /* 0x0000000300077224 */ /* 0x000fca00078e0205 */
[----:B------:R-:W-:-:S04]  /*0170*/  IADD3 R6, P0, PT, R7, UR16, RZ ;  /* 0x0000001007067c10 */ /* 0x000fc8000ff1e0ff */
[----:B------:R-:W-:-:S05]  /*0180*/  LEA.HI.X.SX32 R7, R7, UR17, 0x1, P0 ;  /* 0x0000001107077c11 */ /* 0x000fca00080f0eff */
[----:B------:R5:W2:Y:S01]  /*0190*/  LDG.E.U8 R6, desc[UR18][R6.64] ;  /* 0x0000001206067981 */ /* 0x000aa2000c1e1100 */
[----:B------:R-:W1:Y:S01]  /*01a0*/  LDCU.U8 UR10, c[0x3][0xd] ;  /* 0x00c001a0ff0a77ac */ /* 0x000e620008000000 */
[----:B0-----:R-:W-:Y:S02]  /*01b0*/  PRMT R15, R14, 0x9910, RZ ;  /* 0x000099100e0f7816 */ /* 0x001fe400000000ff */
[----:B----4-:R-:W-:Y:S01]  /*01c0*/  PRMT R16, R12, 0x9910, RZ ;  /* 0x000099100c107816 */ /* 0x010fe200000000ff */
[----:B------:R-:W0:Y:S01]  /*01d0*/  LDCU.U8 UR4, c[0x3][0x7] ;  /* 0x00c000e0ff0477ac */ /* 0x000e220008000000 */
[----:B------:R-:W4:Y:S01]  /*01e0*/  LDCU.U8 UR12, c[0x3][0xb] ;  /* 0x00c00160ff0c77ac */ /* 0x000f220008000000 */
[----:B-----5:R-:W-:Y:S01]  /*01f0*/  PRMT R7, R13, 0x9910, RZ ;  /* 0x000099100d077816 */ /* 0x020fe200000000ff */
[----:B------:R-:W5:Y:S01]  /*0200*/  LDCU.U8 UR11, c[0x3][0xa] ;  /* 0x00c00140ff0b77ac */ /* 0x000f620008000000 */
[----:B------:R-:W3:Y:S01]  /*0210*/  LDCU.U8 UR5, c[0x3][0x9] ;  /* 0x00c00120ff0577ac */ /* 0x000ee20008000000 */
[----:B-1----:R-:W-:-:S02]  /*0220*/  UPRMT UR14, UR10, 0x9910, URZ ;  /* 0x000099100a0e7896 */ /* 0x002fc400080000ff */
[----:B0-----:R-:W-:Y:S01]  /*0230*/  UPRMT UR13, UR4, 0x9910, URZ ;  /* 0x00009910040d7896 */ /* 0x001fe200080000ff */
[----:B------:R-:W0:Y:S04]  /*0240*/  LDCU.U8 UR10, c[0x3][0x6] ;  /* 0x00c000c0ff0a77ac */ /* 0x000e280008000000 */
[----:B------:R-:W-:Y:S01]  /*0250*/  UMOV UR4, UR14 ;  /* 0x0000000e00047c82 */ /* 0x000fe20008000000 */
[----:B----4-:R-:W-:Y:S02]  /*0260*/  UPRMT UR14, UR12, 0x9910, URZ ;  /* 0x000099100c0e7896 */ /* 0x010fe400080000ff */
[----:B-----5:R-:W-:Y:S01]  /*0270*/  UPRMT UR12, UR11, 0x9910, URZ ;  /* 0x000099100b0c7896 */ /* 0x020fe200080000ff */
[----:B------:R-:W1:Y:S01]  /*0280*/  LDCU.U8 UR6, c[0x3][0x3] ;  /* 0x00c00060ff0677ac */ /* 0x000e620008000000 */
[----:B---3--:R-:W-:Y:S01]  /*0290*/  UPRMT UR11, UR5, 0x9910, URZ ;  /* 0x00009910050b7896 */ /* 0x008fe200080000ff */
[----:B------:R-:W3:Y:S04]  /*02a0*/  LDCU.U8 UR9, c[0x3][0x5] ;  /* 0x00c000a0ff0977ac */ /* 0x000ee80008000000 */
[----:B------:R-:W-:Y:S01]  /*02b0*/  UMOV UR5, UR12 ;  /* 0x0000000c00057c82 */ /* 0x000fe20008000000 */
[----:B------:R-:W4:Y:S01]  /*02c0*/  LDCU.U8 UR8, c[0x3][0x2] ;  /* 0x00c00040ff0877ac */ /* 0x000f220008000000 */
[----:B0-----:R-:W-:Y:S01]  /*02d0*/  UPRMT UR10, UR10, 0x9910, URZ ;  /* 0x000099100a0a7896 */ /* 0x001fe200080000ff */
[----:B------:R-:W0:Y:S01]  /*02e0*/  LDCU.U8 UR7, c[0x3][0x1] ;  /* 0x00c00020ff0777ac */ /* 0x000e220008000000 */
[----:B----4-:R-:W-:-:S02]  /*02f0*/  UPRMT UR8, UR8, 0x9910, URZ ;  /* 0x0000991008087896 */ /* 0x010fc400080000ff */
[----:B0-----:R-:W-:Y:S01]  /*0300*/  UPRMT UR7, UR7, 0x9910, URZ ;  /* 0x0000991007077896 */ /* 0x001fe200080000ff */
[C---:B--2---:R-:W-:Y:S01]  /*0310*/  ISETP.NE.AND P2, PT, R6.reuse, R7, PT ;  /* 0x000000070600720c */ /* 0x044fe20003f45270 */
[----:B------:R-:W-:Y:S01]  /*0320*/  IMAD.MOV.U32 R7, RZ, RZ, 0x5 ;  /* 0x00000005ff077424 */ /* 0x000fe200078e00ff */
[----:B------:R-:W-:Y:S01]  /*0330*/  ISETP.NE.AND P0, PT, R6, R15, PT ;  /* 0x0000000f0600720c */ /* 0x000fe20003f05270 */
[----:B------:R-:W-:-:S03]  /*0340*/  IMAD.MOV.U32 R15, RZ, RZ, R16 ;  /* 0x000000ffff0f7224 */ /* 0x000fc600078e0010 */
[----:B------:R-:W-:Y:S02]  /*0350*/  SEL R7, R7, 0x9, !P0 ;  /* 0x0000000907077807 */ /* 0x000fe40004000000 */
[C---:B------:R-:W-:Y:S01]  /*0360*/  ISETP.NE.AND P0, PT, R6.reuse, UR4, PT ;  /* 0x0000000406007c0c */ /* 0x040fe2000bf05270 */
[----:B------:R-:W-:Y:S01]  /*0370*/  UMOV UR4, UR14 ;  /* 0x0000000e00047c82 */ /* 0x000fe20008000000 */
[----:B------:R-:W-:Y:S02]  /*0380*/  SEL R7, R7, 0x5, P2 ;  /* 0x0000000507077807 */ /* 0x000fe40001000000 */
[C---:B------:R-:W-:Y:S02]  /*0390*/  ISETP.NE.AND P1, PT, R6.reuse, R15, PT ;  /* 0x0000000f0600720c */ /* 0x040fe40003f25270 */
[----:B------:R-:W-:Y:S02]  /*03a0*/  SEL R7, R7, 0x5, P0 ;  /* 0x0000000507077807 */ /* 0x000fe40000000000 */
[C---:B------:R-:W-:Y:S01]  /*03b0*/  ISETP.NE.AND P0, PT, R6.reuse, UR4, PT ;  /* 0x0000000406007c0c */ /* 0x040fe2000bf05270 */
[----:B------:R-:W-:Y:S01]  /*03c0*/  UMOV UR4, UR11 ;  /* 0x0000000b00047c82 */ /* 0x000fe20008000000 */
[----:B------:R-:W-:Y:S01]  /*03d0*/  SEL R7, R7, 0x5, P1 ;  /* 0x0000000507077807 */ /* 0x000fe20000800000 */
[----:B-1----:R-:W-:Y:S01]  /*03e0*/  UPRMT UR11, UR6, 0x9910, URZ ;  /* 0x00009910060b7896 */ /* 0x002fe200080000ff */
[----:B------:R-:W-:Y:S01]  /*03f0*/  ISETP.NE.AND P2, PT, R6, UR5, PT ;  /* 0x0000000506007c0c */ /* 0x000fe2000bf45270 */
[----:B------:R-:W0:Y:S01]  /*0400*/  S2UR UR6, SR_CgaCtaId ;  /* 0x00000000000679c3 */ /* 0x000e220000008800 */
[----:B------:R-:W-:Y:S01]  /*0410*/  SEL R7, R7, 0x5, P0 ;  /* 0x0000000507077807 */ /* 0x000fe20000000000 */
[----:B---3--:R-:W-:Y:S01]  /*0420*/  UPRMT UR5, UR9, 0x9910, URZ ;  /* 0x0000991009057896 */ /* 0x008fe200080000ff */
[----:B------:R-:W-:-:S02]  /*0430*/  PRMT R15, R11, 0x9910, RZ ;  /* 0x000099100b0f7816 */ /* 0x000fc400000000ff */
[C---:B------:R-:W-:Y:S01]  /*0440*/  ISETP.NE.AND P1, PT, R6.reuse, UR4, PT ;  /* 0x0000000406007c0c */ /* 0x040fe2000bf25270 */
[----:B------:R-:W-:Y:S01]  /*0450*/  UMOV UR4, UR13 ;  /* 0x0000000d00047c82 */ /* 0x000fe20008000000 */
[----:B------:R-:W-:Y:S02]  /*0460*/  SEL R7, R7, 0x5, P2 ;  /* 0x0000000507077807 */ /* 0x000fe40001000000 */
[C---:B------:R-:W-:Y:S02]  /*0470*/  ISETP.NE.AND P0, PT, R6.reuse, R15, PT ;  /* 0x0000000f0600720c */ /* 0x040fe40003f05270 */
[----:B------:R-:W-:Y:S02]  /*0480*/  SEL R7, R7, 0x5, P1 ;  /* 0x0000000507077807 */ /* 0x000fe40000800000 */
[----:B------:R-:W-:Y:S01]  /*0490*/  ISETP.NE.AND P1, PT, R6, UR4, PT ;  /* 0x0000000406007c0c */ /* 0x000fe2000bf25270 */
[----:B------:R-:W-:Y:S01]  /*04a0*/  UMOV UR4, UR10 ;  /* 0x0000000a00047c82 */ /* 0x000fe20008000000 */
[----:B------:R-:W-:-:S02]  /*04b0*/  SEL R7, R7, 0x5, P0 ;  /* 0x0000000507077807 */ /* 0x000fc40000000000 */
[----:B------:R-:W-:Y:S01]  /*04c0*/  ISETP.NE.AND P0, PT, R6, UR4, PT ;  /* 0x0000000406007c0c */ /* 0x000fe2000bf05270 */
[----:B------:R-:W-:Y:S01]  /*04d0*/  UMOV UR4, 0x400 ;  /* 0x0000040000047882 */ /* 0x000fe20000000000 */
[----:B------:R-:W-:Y:S02]  /*04e0*/  SEL R7, R7, 0x5, P1 ;  /* 0x0000000507077807 */ /* 0x000fe40000800000 */
[----:B------:R-:W-:Y:S02]  /*04f0*/  PRMT R15, R10, 0x9910, RZ ;  /* 0x000099100a0f7816 */ /* 0x000fe400000000ff */
[C---:B------:R-:W-:Y:S01]  /*0500*/  ISETP.NE.AND P1, PT, R6.reuse, UR5, PT ;  /* 0x0000000506007c0c */ /* 0x040fe2000bf25270 */
[----:B------:R-:W-:Y:S01]  /*0510*/  UMOV UR5, UR11 ;  /* 0x0000000b00057c82 */ /* 0x000fe20008000000 */
[----:B------:R-:W-:Y:S01]  /*0520*/  SEL R7, R7, 0x5, P0 ;  /* 0x0000000507077807 */ /* 0x000fe20000000000 */
[----:B0-----:R-:W-:Y:S01]  /*0530*/  ULEA UR4, UR6, UR4, 0x18 ;  /* 0x0000000406047291 */ /* 0x001fe2000f8ec0ff */
[----:B------:R-:W-:-:S02]  /*0540*/  ISETP.NE.AND P0, PT, R6, R15, PT ;  /* 0x0000000f0600720c */ /* 0x000fc40003f05270 */
[----:B------:R-:W-:Y:S02]  /*0550*/  SEL R7, R7, 0x5, P1 ;  /* 0x0000000507077807 */ /* 0x000fe40000800000 */
[C---:B------:R-:W-:Y:S01]  /*0560*/  ISETP.NE.AND P1, PT, R6.reuse, UR5, PT ;  /* 0x0000000506007c0c */ /* 0x040fe2000bf25270 */
[----:B------:R-:W-:Y:S01]  /*0570*/  UMOV UR5, UR8 ;  /* 0x0000000800057c82 */ /* 0x000fe20008000000 */
[----:B------:R-:W-:Y:S02]  /*0580*/  SEL R7, R7, 0x5, P0 ;  /* 0x0000000507077807 */ /* 0x000fe40000000000 */
[----:B------:R-:W-:Y:S01]  /*0590*/  ISETP.NE.AND P0, PT, R6, UR5, PT ;  /* 0x0000000506007c0c */ /* 0x000fe2000bf05270 */
[----:B------:R-:W-:Y:S01]  /*05a0*/  UMOV UR5, UR7 ;  /* 0x0000000700057c82 */ /* 0x000fe20008000000 */
[----:B------:R-:W-:Y:S02]  /*05b0*/  SEL R7, R7, 0x5, P1 ;  /* 0x0000000507077807 */ /* 0x000fe40000800000 */
[----:B------:R-:W-:-:S02]  /*05c0*/  PRMT R15, R9, 0x9910, RZ ;  /* 0x00009910090f7816 */ /* 0x000fc400000000ff */
[C---:B------:R-:W-:Y:S02]  /*05d0*/  ISETP.NE.AND P1, PT, R6.reuse, UR5, PT ;  /* 0x0000000506007c0c */ /* 0x040fe4000bf25270 */
[----:B------:R-:W-:Y:S02]  /*05e0*/  SEL R7, R7, 0x5, P0 ;  /* 0x0000000507077807 */ /* 0x000fe40000000000 */
[----:B------:R-:W-:Y:S02]  /*05f0*/  ISETP.NE.AND P0, PT, R6, R15, PT ;  /* 0x0000000f0600720c */ /* 0x000fe40003f05270 */
[----:B------:R-:W-:Y:S02]  /*0600*/  SEL R7, R7, 0x5, P1 ;  /* 0x0000000507077807 */ /* 0x000fe40000800000 */
[----:B------:R-:W-:Y:S01]  /*0610*/  LEA R6, R5, UR4, 0x2 ;  /* 0x0000000405067c11 */ /* 0x000fe2000f8e10ff */
[----:B------:R-:W-:Y:S01]  /*0620*/  IMAD.IADD R5, R4, 0x1, R5 ;  /* 0x0000000104057824 */ /* 0x000fe200078e0205 */
[----:B------:R-:W-:-:S04]  /*0630*/  SEL R7, R7, 0x5, P0 ;  /* 0x0000000507077807 */ /* 0x000fc80000000000 */
[----:B------:R-:W-:Y:S01]  /*0640*/  ISETP.GE.AND P0, PT, R5, R25, PT ;  /* 0x000000190500720c */ /* 0x000fe20003f06270 */
[----:B------:R0:W-:-:S12]  /*0650*/  STS [R6], R7 ;  /* 0x0000000706007388 */ /* 0x0001d80000000800 */
[----:B0-----:R-:W-:Y:S05]  /*0660*/  @!P0 BRA `(.L_x_42) ;  /* 0xfffffff800bc8947 */ /* 0x001fea000383ffff */
.L_x_41:
[----:B------:R-:W-:Y:S05]  /*0670*/  BSYNC.RECONVERGENT B0 ;  /* 0x0000000000007941 */ /* 0x000fea0003800200 */
.L_x_40:
[----:B------:R-:W-:Y:S01]  /*0680*/  BAR.SYNC.DEFER_BLOCKING 0x0 ;  /* 0x0000000000007b1d */ /* 0x000fe20000010000 */
[----:B------:R-:W-:-:S05]  /*0690*/  ISETP.NE.AND P1, PT, R8, RZ, PT ;  /* 0x000000ff0800720c */ /* 0x000fca0003f25270 */
[----:B------:R-:W-:Y:S08]  /*06a0*/  BSSY.RECONVERGENT B0, `(.L_x_43) ;  /* 0x0000065000007945 */ /* 0x000ff00003800200 */
[----:B------:R-:W-:Y:S05]  /*06b0*/  @P1 BRA `(.L_x_44) ;  /* 0x00000004008c1947 */ /* 0x000fea0003800000 */
[----:B------:R-:W-:Y:S01]  /*06c0*/  ISETP.GE.AND P0, PT, R25, 0x1, PT ;  /* 0x000000011900780c */ /* 0x000fe20003f06270 */
[----:B------:R-:W-:-:S12]  /*06d0*/  IMAD.MOV.U32 R12, RZ, RZ, RZ ;  /* 0x000000ffff0c7224 */ /* 0x000fd800078e00ff */
[----:B------:R-:W-:Y:S05]  /*06e0*/  @!P0 BRA `(.L_x_45) ;  /* 0x0000000400748947 */ /* 0x000fea0003800000 */
[----:B------:R-:W-:Y:S01]  /*06f0*/  IMAD R2, R0, R3, -R2 ;  /* 0x0000000300027224 */ /* 0x000fe200078e0a02 */
[----:B------:R-:W-:Y:S01]  /*0700*/  LOP3.LUT R24, R25, 0x3, RZ, 0xc0, !PT ;  /* 0x0000000319187812 */ /* 0x000fe200078ec0ff */
[----:B------:R-:W-:Y:S02]  /*0710*/  IMAD.MOV.U32 R3, RZ, RZ, RZ ;  /* 0x000000ffff037224 */ /* 0x000fe400078e00ff */
[----:B------:R-:W-:Y:S01]  /*0720*/  IMAD.MOV.U32 R12, RZ, RZ, RZ ;  /* 0x000000ffff0c7224 */ /* 0x000fe200078e00ff */
        /* <DEDUP_REMOVED lines=15> */
.L_x_49:
[----:B-1----:R-:W0:Y:S01]  /*0820*/  LDS.128 R8, [UR4] ;  /* 0x00000004ff087984 */ /* 0x002e220008000c00 */
        /* <DEDUP_REMOVED lines=27> */
.L_x_48:
[----:B------:R-:W-:-:S05]  /*09e0*/  IMAD.MOV R4, RZ, RZ, -R2 ;  /* 0x000000ffff047224 */ /* 0x000fca00078e0a02 */
[----:B------:R-:W-:-:S13]  /*09f0*/  ISETP.GT.AND P2, PT, R4, 0x4, PT ;  /* 0x000000040400780c */ /* 0x000fda0003f44270 */
[----:B------:R-:W-:Y:S05]  /*0a00*/  @!P2 BRA `(.L_x_50) ;  /* 0x000000000040a947 */ /* 0x000fea0003800000 */
[----:B-1----:R-:W0:Y:S01]  /*0a10*/  LDS.128 R8, [UR4] ;  /* 0x00000004ff087984 */ /* 0x002e220008000c00 */
        /* <DEDUP_REMOVED lines=15> */
.L_x_50:
[----:B------:R-:W-:-:S13]  /*0b10*/  ISETP.NE.OR P0, PT, R2, RZ, P0 ;  /* 0x000000ff0200720c */ /* 0x000fda0000705670 */
[----:B------:R-:W-:Y:S05]  /*0b20*/  @!P0 BRA `(.L_x_46) ;  /* 0x00000000002c8947 */ /* 0x000fea0003800000 */
.L_x_47:
[----:B--2---:R-:W2:Y:S01]  /*0b30*/  LDS.128 R4, [UR4] ;  /* 0x00000004ff047984 */ /* 0x004ea20008000c00 */
        /* <DEDUP_REMOVED lines=10> */
.L_x_46:
[----:B------:R-:W-:-:S13]  /*0be0*/  ISETP.NE.AND P0, PT, R24, RZ, PT ;  /* 0x000000ff1800720c */ /* 0x000fda0003f05270 */
[----:B------:R-:W-:Y:S05]  /*0bf0*/  @!P0 BRA `(.L_x_45) ;  /* 0x0000000000308947 */ /* 0x000fea0003800000 */
[----:B------:R-:W3:Y:S01]  /*0c00*/  S2R R5, SR_CgaCtaId ;  /* 0x0000000000057919 */ /* 0x000ee20000008800 */
[----:B------:R-:W-:Y:S01]  /*0c10*/  MOV R2, 0x400 ;  /* 0x0000040000027802 */ /* 0x000fe20000000f00 */
[----:B------:R-:W-:-:S03]  /*0c20*/  IMAD.MOV R24, RZ, RZ, -R24 ;  /* 0x000000ffff187224 */ /* 0x000fc600078e0a18 */
[----:B---3--:R-:W-:-:S05]  /*0c30*/  LEA R2, R5, R2, 0x18 ;  /* 0x0000000205027211 */ /* 0x008fca00078ec0ff */
[----:B------:R-:W-:-:S07]  /*0c40*/  IMAD R3, R3, 0x4, R2 ;  /* 0x0000000403037824 */ /* 0x000fce00078e0202 */
.L_x_51:
[----:B------:R-:W3:Y:S01]  /*0c50*/  LDS R5, [R3] ;  /* 0x0000000003057984 */ /* 0x000ee20000000800 */
[----:B------:R-:W-:-:S03]  /*0c60*/  VIADD R24, R24, 0x1 ;  /* 0x0000000118187836 */ /* 0x000fc60000000000 */
[----:B------:R4:W-:Y:S02]  /*0c70*/  STS [R3], R12 ;  /* 0x0000000c03007388 */ /* 0x0009e40000000800 */
[----:B------:R-:W-:Y:S01]  /*0c80*/  ISETP.NE.AND P0, PT, R24, RZ, PT ;  /* 0x000000ff1800720c */ /* 0x000fe20003f05270 */
[----:B----4-:R-:W-:Y:S02]  /*0c90*/  VIADD R3, R3, 0x4 ;  /* 0x0000000403037836 */ /* 0x010fe40000000000 */
[----:B---3--:R-:W-:-:S10]  /*0ca0*/  IMAD.IADD R12, R5, 0x1, R12 ;  /* 0x00000001050c7824 */ /* 0x008fd400078e020c */
[----:B------:R-:W-:Y:S05]  /*0cb0*/  @P0 BRA `(.L_x_51) ;  /* 0xfffffffc00e40947 */ /* 0x000fea000383ffff */
.L_x_45:
[----:B------:R-:W3:Y:S02]  /*0cc0*/  LDC.64 R2, c[0x0][0x398] ;  /* 0x0000e600ff027b82 */ /* 0x000ee40000000a00 */
[----:B---3--:R-:W-:-:S05]  /*0cd0*/  IMAD.WIDE.U32 R2, R0, 0x4, R2 ;  /* 0x0000000400027825 */ /* 0x008fca00078e0002 */
[----:B------:R3:W-:Y:S02]  /*0ce0*/  STG.E desc[UR18][R2.64], R12 ;  /* 0x0000000c02007986 */ /* 0x0007e4000c101912 */
.L_x_44:
[----:B------:R-:W-:Y:S05]  /*0cf0*/  BSYNC.RECONVERGENT B0 ;  /* 0x0000000000007941 */ /* 0x000fea0003800200 */
.L_x_43:
[----:B------:R-:W-:Y:S06]  /*0d00*/  BAR.SYNC.DEFER_BLOCKING 0x0 ;  /* 0x0000000000007b1d */ /* 0x000fec0000010000 */
[----:B------:R-:W-:Y:S05]  /*0d10*/  @P1 EXIT ;  /* 0x000000000000194d */ /* 0x000fea0003800000 */
[----:B------:R-:W4:Y:S01]  /*0d20*/  LDC.64 R4, c[0x0][0x390] ;  /* 0x0000e400ff047b82 */ /* 0x000f220000000a00 */
[----:B------:R-:W-:Y:S01]  /*0d30*/  UMOV UR4, URZ ;  /* 0x000000ff00047c82 */ /* 0x000fe20008000000 */
[----:B----4-:R-:W-:-:S04]  /*0d40*/  LEA R4, P0, R0, R4, 0xa ;  /* 0x0000000400047211 */ /* 0x010fc800078050ff */
[----:B------:R-:W-:Y:S01]  /*0d50*/  IADD3 R6, P1, PT, R4, 0xf, RZ ;  /* 0x0000000f04067810 */ /* 0x000fe20007f3e0ff */
[----:B------:R-:W-:-:S04]  /*0d60*/  IMAD.X R5, RZ, RZ, R5, P0 ;  /* 0x000000ffff057224 */ /* 0x000fc800000e0605 */
[----:B------:R-:W-:-:S08]  /*0d70*/  IMAD.X R7, RZ, RZ, R5, P1 ;  /* 0x000000ffff077224 */ /* 0x000fd000008e0605 */
.L_x_52:
[----:B---34-:R-:W-:Y:S01]  /*0d80*/  IMAD.MOV.U32 R2, RZ, RZ, R6 ;  /* 0x000000ffff027224 */ /* 0x018fe200078e0006 */
        /* <DEDUP_REMOVED lines=40> */
[----:B------:R-:W3:Y:S01]  /*1010*/  LDCU.U8 UR5, c[0x3][0x3] ;  /* 0x00c00060ff0577ac */ /* 0x000ee20008000000 */
[----:B------:R-:W-:Y:S01]  /*1020*/  IMAD.MOV.U32 R6, RZ, RZ, RZ ;  /* 0x000000ffff067224 */ /* 0x000fe200078e00ff */
[----:B------:R-:W5:Y:S01]  /*1030*/  LDCU.U8 UR6, c[0x3][0x4] ;  /* 0x00c00080ff0677ac */ /* 0x000f620008000000 */
[----:B------:R-:W0:Y:S01]  /*1040*/  LDCU.U8 UR7, c[0x3][0x5] ;  /* 0x00c000a0ff0777ac */ /* 0x000e220008000000 */
[----:B------:R-:W1:Y:S01]  /*1050*/  LDCU.U8 UR8, c[0x3][0x6] ;  /* 0x00c000c0ff0877ac */ /* 0x000e620008000000 */
[----:B------:R-:W2:Y:S01]  /*1060*/  LDCU.U8 UR9, c[0x3][0x7] ;  /* 0x00c000e0ff0977ac */ /* 0x000ea20008000000 */
[----:B------:R-:W4:Y:S01]  /*1070*/  LDCU.U8 UR10, c[0x3][0x8] ;  /* 0x00c00100ff0a77ac */ /* 0x000f220008000000 */
        /* <DEDUP_REMOVED lines=8> */
[----:B------:R-:W-:Y:S01]  /*1100*/  UMOV UR4, URZ ;  /* 0x000000ff00047c82 */ /* 0x000fe20008000000 */
[----:B---3--:R-:W-:-:S02]  /*1110*/  UPRMT UR5, UR5, 0x9910, URZ ;  /* 0x0000991005057896 */ /* 0x008fc400080000ff */
[----:B-----5:R-:W-:Y:S02]  /*1120*/  UPRMT UR6, UR6, 0x9910, URZ ;  /* 0x0000991006067896 */ /* 0x020fe400080000ff */
[----:B0-----:R-:W-:Y:S02]  /*1130*/  UPRMT UR7, UR7, 0x9910, URZ ;  /* 0x0000991007077896 */ /* 0x001fe400080000ff */
[----:B-1----:R-:W-:Y:S02]  /*1140*/  UPRMT UR8, UR8, 0x9910, URZ ;  /* 0x0000991008087896 */ /* 0x002fe400080000ff */
[----:B--2---:R-:W-:Y:S02]  /*1150*/  UPRMT UR9, UR9, 0x9910, URZ ;  /* 0x0000991009097896 */ /* 0x004fe400080000ff */
[----:B----4-:R-:W-:Y:S02]  /*1160*/  UPRMT UR10, UR10, 0x9910, URZ ;  /* 0x000099100a0a7896 */ /* 0x010fe400080000ff */
[----:B------:R-:W-:-:S02]  /*1170*/  UPRMT UR11, UR11, 0x9910, URZ ;  /* 0x000099100b0b7896 */ /* 0x000fc400080000ff */
[----:B------:R-:W-:Y:S02]  /*1180*/  UPRMT UR12, UR12, 0x9910, URZ ;  /* 0x000099100c0c7896 */ /* 0x000fe400080000ff */
[----:B------:R-:W-:Y:S02]  /*1190*/  UPRMT UR13, UR13, 0x9910, URZ ;  /* 0x000099100d0d7896 */ /* 0x000fe400080000ff */
[----:B------:R-:W-:Y:S02]  /*11a0*/  UPRMT UR14, UR14, 0x9910, URZ ;  /* 0x000099100e0e7896 */ /* 0x000fe400080000ff */
[----:B------:R-:W-:Y:S02]  /*11b0*/  UPRMT UR15, UR15, 0x9910, URZ ;  /* 0x000099100f0f7896 */ /* 0x000fe400080000ff */
[----:B------:R-:W-:Y:S02]  /*11c0*/  UPRMT UR16, UR16, 0x9910, URZ ;  /* 0x0000991010107896 */ /* 0x000fe400080000ff */
[----:B------:R-:W-:-:S12]  /*11d0*/  UPRMT UR17, UR17, 0x9910, URZ ;  /* 0x0000991011117896 */ /* 0x000fd800080000ff */
.L_x_55:
        /* <DEDUP_REMOVED lines=14> */
[----:B------:R-:W0:Y:S01]  /*12c0*/  LDCU.U8 UR20, c[0x3][0x1] ;  /* 0x00c00020ff1477ac */ /* 0x000e220008000000 */
[----:B------:R-:W-:Y:S01]  /*12d0*/  IMAD.MOV.U32 R7, RZ, RZ, 0x11 ;  /* 0x00000011ff077424 */ /* 0x000fe200078e00ff */
[----:B0-----:R-:W-:-:S06]  /*12e0*/  UPRMT UR20, UR20, 0x9910, URZ ;  /* 0x0000991014147896 */ /* 0x001fcc00080000ff */
[----:B------:R-:W-:-:S13]  /*12f0*/  ISETP.NE.AND P2, PT, R2, UR20, PT ;  /* 0x0000001402007c0c */ /* 0x000fda000bf45270 */
[----:B------:R-:W-:Y:S05]  /*1300*/  @!P2 BRA `(.L_x_53) ;  /* 0x0000000000b8a947 */ /* 0x000fea0003800000 */
[----:B------:R-:W0:Y:S01]  /*1310*/  LDCU.U8 UR20, c[0x3][0x2] ;  /* 0x00c00040ff1477ac */ /* 0x000e220008000000 */
[----:B------:R-:W-:Y:S01]  /*1320*/  IMAD.MOV.U32 R7, RZ, RZ, 0x12 ;  /* 0x00000012ff077424 */ /* 0x000fe200078e00ff */
[----:B0-----:R-:W-:-:S06]  /*1330*/  UPRMT UR20, UR20, 0x9910, URZ ;  /* 0x0000991014147896 */ /* 0x001fcc00080000ff */
[----:B------:R-:W-:-:S13]  /*1340*/  ISETP.NE.AND P2, PT, R2, UR20, PT ;  /* 0x0000001402007c0c */ /* 0x000fda000bf45270 */
        /* <DEDUP_REMOVED lines=42> */
.L_x_53:
[----:B------:R-:W-:-:S07]  /*15f0*/  SEL R13, R7, R2, P0 ;  /* 0x00000002070d7207 */ /* 0x000fce0000000000 */
.L_x_54:
        /* <DEDUP_REMOVED lines=23> */
.L_x_56:
        /* <DEDUP_REMOVED lines=9> */
.L_x_63:


//--------------------- .nv.shared._Z23decompressKernelBitPackPKhPKiS2_iPhiPi --------------------------
	.section	.nv.shared._Z23decompressKernelBitPackPKhPKiS2_iPhiPi,"aw",@nobits
	.sectionflags	@""
	.align	16
.nv.shared._Z23decompressKernelBitPackPKhPKiS2_iPhiPi:
	.zero		1040


//--------------------- .nv.shared.reserved.0     --------------------------
	.section	.nv.shared.reserved.0,"aw",@nobits
	.weak		__nv_reservedSMEM_offset_0_alias
	.size		__nv_reservedSMEM_offset_0_alias, 0, 64
	.other		__nv_reservedSMEM_offset_0_alias,@"STO_CUDA_RESERVED_SHARED STV_DEFAULT"
__nv_reservedSMEM_offset_0_alias:
	.zero		0
	.zero		64


//--------------------- .nv.shared._Z28assembleKernelBitPack_serialPKhPKiiPh --------------------------
	.section	.nv.shared._Z28assembleKernelBitPack_serialPKhPKiiPh,"aw",@nobits
	.sectionflags	@""
	.align	16
	.zero		1024


//--------------------- .nv.shared._Z30assembleKernelBitPack_parallelPKhPKiiPh --------------------------
	.section	.nv.shared._Z30assembleKernelBitPack_parallelPKhPKiiPh,"aw",@nobits
	.sectionflags	@""
	.align	16
	.zero		1024


//--------------------- .nv.shared._Z20computeOffsetsKernelPKiPii --------------------------
	.section	.nv.shared._Z20computeOffsetsKernelPKiPii,"aw",@nobits
	.sectionflags	@""
	.align	16
	.zero		1024


//--------------------- .nv.shared._Z34compressKernelBitPack_noncoalescedPKhiiPhPi --------------------------
	.section	.nv.shared._Z34compressKernelBitPack_noncoalescedPKhiiPhPi,"aw",@nobits
	.sectionflags	@""
	.align	16
	.zero		1024


//--------------------- .nv.shared._Z31compressKernelBitPack_coalescedPKhiiPhPi --------------------------
	.section	.nv.shared._Z31compressKernelBitPack_coalescedPKhiiPhPi,"aw",@nobits
	.sectionflags	@""
	.align	16
	.zero		1024


//--------------------- .nv.constant0._Z23decompressKernelBitPackPKhPKiS2_iPhiPi --------------------------
	.section	.nv.constant0._Z23decompressKernelBitPackPKhPKiS2_iPhiPi,"a",@progbits
	.sectionflags	@""
	.align	4
.nv.constant0._Z23decompressKernelBitPackPKhPKiS2_iPhiPi:
	.zero		952


//--------------------- .nv.constant0._Z28assembleKernelBitPack_serialPKhPKiiPh --------------------------
	.section	.nv.constant0._Z28assembleKernelBitPack_serialPKhPKiiPh,"a",@progbits
	.sectionflags	@""
	.align	4
.nv.constant0._Z28assembleKernelBitPack_serialPKhPKiiPh:
	.zero		928


//--------------------- .nv.constant0._Z30assembleKernelBitPack_parallelPKhPKiiPh --------------------------
	.section	.nv.constant0._Z30assembleKernelBitPack_parallelPKhPKiiPh,"a",@progbits
	.sectionflags	@""
	.align	4
.nv.constant0._Z30assembleKernelBitPack_parallelPKhPKiiPh:
	.zero		928


//--------------------- .nv.constant0._Z20computeOffsetsKernelPKiPii --------------------------
	.section	.nv.constant0._Z20computeOffsetsKernelPKiPii,"a",@progbits
	.sectionflags	@""
	.align	4
.nv.constant0._Z20computeOffsetsKernelPKiPii:
	.zero		916


//--------------------- .nv.constant0._Z34compressKernelBitPack_noncoalescedPKhiiPhPi --------------------------
	.section	.nv.constant0._Z34compressKernelBitPack_noncoalescedPKhiiPhPi,"a",@progbits
	.sectionflags	@""
	.align	4
.nv.constant0._Z34compressKernelBitPack_noncoalescedPKhiiPhPi:
	.zero		928


//--------------------- .nv.constant0._Z31compressKernelBitPack_coalescedPKhiiPhPi --------------------------
	.section	.nv.constant0._Z31compressKernelBitPack_coalescedPKhiiPhPi,"a",@progbits
	.sectionflags	@""
	.align	4
.nv.constant0._Z31compressKernelBitPack_coalescedPKhiiPhPi:
	.zero		928


//--------------------- SYMBOLS --------------------------

	.type		.nv.reservedSmem.offset0,@object
	.size		.nv.reservedSmem.offset0,0x4
	.type		.nv.reservedSmem.cap,@object
	.size		.nv.reservedSmem.cap,0x4
